// auto-generated by cutlass_sweep.gemm — config: {"arch": "sm_100", "cluster_m": 1, "cluster_n": 1, "dtype": "e4m3", "dtype_b": "e5m2", "layout": "tt", "stages": 0, "tile_k": 128, "tile_m": 64, "tile_n": 64}
#include "cutlass/cutlass.h"
#include "cutlass/gemm/collective/collective_builder.hpp"
#include "cutlass/gemm/device/gemm_universal_adapter.h"
#include "cutlass/gemm/kernel/gemm_universal.hpp"
#include "cutlass/epilogue/collective/collective_builder.hpp"

using ElemA = cutlass::float_e4m3_t;
using ElemB = cutlass::float_e5m2_t;
using ElemCD = cutlass::float_e4m3_t;
using Acc  = float;
using TileShape    = cute::Shape<cute::_64, cute::_64, cute::_128>;
using ClusterShape = cute::Shape<cute::_1, cute::_1, cute::_1>;

using CollectiveEpilogue = typename cutlass::epilogue::collective::CollectiveBuilder<
    cutlass::arch::Sm100, cutlass::arch::OpClassTensorOp,
    TileShape, ClusterShape,
    cutlass::epilogue::collective::EpilogueTileAuto,
    Acc, Acc,
    ElemCD, cutlass::layout::RowMajor, 128 / cutlass::sizeof_bits<ElemCD>::value,
    ElemCD, cutlass::layout::RowMajor, 128 / cutlass::sizeof_bits<ElemCD>::value,
    cutlass::epilogue::collective::EpilogueScheduleAuto
  >::CollectiveOp;

using CollectiveMainloop = typename cutlass::gemm::collective::CollectiveBuilder<
    cutlass::arch::Sm100, cutlass::arch::OpClassTensorOp,
    ElemA, cutlass::layout::ColumnMajor, 128 / cutlass::sizeof_bits<ElemA>::value,
    ElemB, cutlass::layout::ColumnMajor, 128 / cutlass::sizeof_bits<ElemB>::value,
    Acc,
    TileShape, ClusterShape,
    cutlass::gemm::collective::StageCountAutoCarveout<static_cast<int>(sizeof(typename CollectiveEpilogue::SharedStorage))>,
    cutlass::gemm::collective::KernelScheduleAuto
  >::CollectiveOp;

using GemmKernel = cutlass::gemm::kernel::GemmUniversal<
    cute::Shape<int,int,int,int>,
    CollectiveMainloop,
    CollectiveEpilogue
>;
using Gemm = cutlass::gemm::device::GemmUniversalAdapter<GemmKernel>;

// Force the device kernel symbol into the cubin without needing a host main.
auto* _anchor = &cutlass::device_kernel<GemmKernel>;


// ===== COMPILED SASS (sm_100a) =====

	.target	sm_100a

	.elftype	@"ET_EXEC"


//--------------------- .note.nv.tkinfo           --------------------------
	.section	.note.nv.tkinfo,"",@"SHT_NOTE"
	.sectionflags	@"SHF_NOTE_NV_TKINFO"
	.tkinfo
        /*0018*/ 	.word	0x00000002
        /*0030*/ 	.string	""
        /*0030*/ 	.string	"ptxas"
        /*0030*/ 	.string	"Cuda compilation tools, release 13.0, V13.0.88"
        /*0030*/ 	.string	"Build cuda_13.0.r13.0/compiler.36424714_0"
        /*0030*/ 	.string	"-arch sm_100a -m 64 "



//--------------------- .note.nv.cuinfo           --------------------------
	.section	.note.nv.cuinfo,"",@"SHT_NOTE"
	.sectionflags	@"SHF_NOTE_NV_CUINFO"
        /*0018*/ 	.short	0x0002
        /*001a*/ 	.short	0x0064
        /*001c*/ 	.short	0x0082
	.zero		2


//--------------------- .nv.info                  --------------------------
	.section	.nv.info,"",@"SHT_CUDA_INFO"
	.align	4


	//----- nvinfo : EIATTR_REGCOUNT
	.align		4
        /*0000*/ 	.byte	0x04, 0x2f
        /*0002*/ 	.short	(.L_19 - .L_18)
	.align		4
.L_18:
        /*0004*/ 	.word	index@(_ZN7cutlass13device_kernelINS_4gemm6kernel13GemmUniversalIN4cute5tupleIJiiiiEEENS1_10collective13CollectiveMmaINS1_35MainloopSm100TmaUmmaWarpSpecializedILi13ELi2ELi4ENS5_IJNS4_1CILi1EEESB_SB_EEEEENS5_IJNSA_ILi64EEESE_NSA_ILi128EEEEEENS_12float_e4m3_tENS5_IJSB_llEEENS_12float_e5m2_tENS5_IJlSB_lEEENS4_8TiledMMAINS4_8MMA_AtomIJNS4_10MMA_TraitsINS4_19SM100_MMA_F8F6F4_SSEJSH_SJ_fSE_SE_NS4_17integral_constantINS4_4UMMA5MajorELSR_1EEENSP_ISR_LSR_0EEENSP_INSQ_7ScaleInELSU_0EEESV_EEEEEENS4_6LayoutISC_NS5_IJNSA_ILi0EEESZ_SZ_EEEEENS5_IJNS4_10UnderscoreES12_S12_EEEEENS4_13SM90_TMA_LOADENS4_14ComposedLayoutINS4_7SwizzleILi2ELi4ELi3EEENS4_18smem_ptr_flag_bitsILi8EEENSY_INS5_IJSE_NSA_ILi8EEEEEENS5_IJSB_SE_EEEEEEEvNS4_8identityES15_NS16_INS17_ILi3ELi4ELi3EEES1A_NSY_INS5_IJS1B_SF_EEENS5_IJSF_SB_EEEEEEEvS1G_EENS_8epilogue10collective18CollectiveEpilogueINS1N_23Sm100TmaWarpSpecializedILi1ELi1ELi32ELb0ELb0EEEJSG_NS5_IJNSY_ISE_SB_EES1S_EEESH_SK_SH_SK_NS1N_6fusion15FusionCallbacksIS1R_NS1U_17LinearCombinationISH_fSH_fLNS_15FloatRoundStyleE2EEESG_S1T_JEEENS4_5SM1004TMEM4LOAD26SM100_TMEM_LOAD_16dp32b32xES15_NS16_IS18_S1A_NSY_INS5_IJS1B_SE_EEENS5_IJSE_SB_EEEEEEENS4_39AutoVectorizingCopyWithAssumedAlignmentILi128EEENS4_14SM90_TMA_STOREES27_S29_S29_EEEvvEEEEvNT_6ParamsE)
        /*0008*/ 	.word	0x00000078


	//----- nvinfo : EIATTR_FRAME_SIZE
	.align		4
.L_19:
        /*000c*/ 	.byte	0x04, 0x11
        /*000e*/ 	.short	(.L_21 - .L_20)
	.align		4
.L_20:
        /*0010*/ 	.word	index@($__internal_2_$__cuda_sm10x_tcgen05_guardrail_trap_unallocated_columns_being_dealloced)
        /*0014*/ 	.word	0x00000000


	//----- nvinfo : EIATTR_FRAME_SIZE
	.align		4
.L_21:
        /*0018*/ 	.byte	0x04, 0x11
        /*001a*/ 	.short	(.L_23 - .L_22)
	.align		4
.L_22:
        /*001c*/ 	.word	index@($__internal_1_$__cuda_sm10x_tcgen05_guardrail_trap_phase_invalid_during_alloc)
        /*0020*/ 	.word	0x00000000


	//----- nvinfo : EIATTR_FRAME_SIZE
	.align		4
.L_23:
        /*0024*/ 	.byte	0x04, 0x11
        /*0026*/ 	.short	(.L_25 - .L_24)
	.align		4
.L_24:
        /*0028*/ 	.word	index@($__internal_0_$__cuda_sm10x_tcgen05_guardrail_trap_col_being_dealloced_not_returned_by_alloc)
        /*002c*/ 	.word	0x00000000


	//----- nvinfo : EIATTR_FRAME_SIZE
	.align		4
.L_25:
        /*0030*/ 	.byte	0x04, 0x11
        /*0032*/ 	.short	(.L_27 - .L_26)
	.align		4
.L_26:
        /*0034*/ 	.word	index@(_ZN7cutlass13device_kernelINS_4gemm6kernel13GemmUniversalIN4cute5tupleIJiiiiEEENS1_10collective13CollectiveMmaINS1_35MainloopSm100TmaUmmaWarpSpecializedILi13ELi2ELi4ENS5_IJNS4_1CILi1EEESB_SB_EEEEENS5_IJNSA_ILi64EEESE_NSA_ILi128EEEEEENS_12float_e4m3_tENS5_IJSB_llEEENS_12float_e5m2_tENS5_IJlSB_lEEENS4_8TiledMMAINS4_8MMA_AtomIJNS4_10MMA_TraitsINS4_19SM100_MMA_F8F6F4_SSEJSH_SJ_fSE_SE_NS4_17integral_constantINS4_4UMMA5MajorELSR_1EEENSP_ISR_LSR_0EEENSP_INSQ_7ScaleInELSU_0EEESV_EEEEEENS4_6LayoutISC_NS5_IJNSA_ILi0EEESZ_SZ_EEEEENS5_IJNS4_10UnderscoreES12_S12_EEEEENS4_13SM90_TMA_LOADENS4_14ComposedLayoutINS4_7SwizzleILi2ELi4ELi3EEENS4_18smem_ptr_flag_bitsILi8EEENSY_INS5_IJSE_NSA_ILi8EEEEEENS5_IJSB_SE_EEEEEEEvNS4_8identityES15_NS16_INS17_ILi3ELi4ELi3EEES1A_NSY_INS5_IJS1B_SF_EEENS5_IJSF_SB_EEEEEEEvS1G_EENS_8epilogue10collective18CollectiveEpilogueINS1N_23Sm100TmaWarpSpecializedILi1ELi1ELi32ELb0ELb0EEEJSG_NS5_IJNSY_ISE_SB_EES1S_EEESH_SK_SH_SK_NS1N_6fusion15FusionCallbacksIS1R_NS1U_17LinearCombinationISH_fSH_fLNS_15FloatRoundStyleE2EEESG_S1T_JEEENS4_5SM1004TMEM4LOAD26SM100_TMEM_LOAD_16dp32b32xES15_NS16_IS18_S1A_NSY_INS5_IJS1B_SE_EEENS5_IJSE_SB_EEEEEEENS4_39AutoVectorizingCopyWithAssumedAlignmentILi128EEENS4_14SM90_TMA_STOREES27_S29_S29_EEEvvEEEEvNT_6ParamsE)
        /*0038*/ 	.word	0x00000000


	//----- nvinfo : EIATTR_MIN_STACK_SIZE
	.align		4
.L_27:
        /*003c*/ 	.byte	0x04, 0x12
        /*003e*/ 	.short	(.L_29 - .L_28)
	.align		4
.L_28:
        /*0040*/ 	.word	index@(_ZN7cutlass13device_kernelINS_4gemm6kernel13GemmUniversalIN4cute5tupleIJiiiiEEENS1_10collective13CollectiveMmaINS1_35MainloopSm100TmaUmmaWarpSpecializedILi13ELi2ELi4ENS5_IJNS4_1CILi1EEESB_SB_EEEEENS5_IJNSA_ILi64EEESE_NSA_ILi128EEEEEENS_12float_e4m3_tENS5_IJSB_llEEENS_12float_e5m2_tENS5_IJlSB_lEEENS4_8TiledMMAINS4_8MMA_AtomIJNS4_10MMA_TraitsINS4_19SM100_MMA_F8F6F4_SSEJSH_SJ_fSE_SE_NS4_17integral_constantINS4_4UMMA5MajorELSR_1EEENSP_ISR_LSR_0EEENSP_INSQ_7ScaleInELSU_0EEESV_EEEEEENS4_6LayoutISC_NS5_IJNSA_ILi0EEESZ_SZ_EEEEENS5_IJNS4_10UnderscoreES12_S12_EEEEENS4_13SM90_TMA_LOADENS4_14ComposedLayoutINS4_7SwizzleILi2ELi4ELi3EEENS4_18smem_ptr_flag_bitsILi8EEENSY_INS5_IJSE_NSA_ILi8EEEEEENS5_IJSB_SE_EEEEEEEvNS4_8identityES15_NS16_INS17_ILi3ELi4ELi3EEES1A_NSY_INS5_IJS1B_SF_EEENS5_IJSF_SB_EEEEEEEvS1G_EENS_8epilogue10collective18CollectiveEpilogueINS1N_23Sm100TmaWarpSpecializedILi1ELi1ELi32ELb0ELb0EEEJSG_NS5_IJNSY_ISE_SB_EES1S_EEESH_SK_SH_SK_NS1N_6fusion15FusionCallbacksIS1R_NS1U_17LinearCombinationISH_fSH_fLNS_15FloatRoundStyleE2EEESG_S1T_JEEENS4_5SM1004TMEM4LOAD26SM100_TMEM_LOAD_16dp32b32xES15_NS16_IS18_S1A_NSY_INS5_IJS1B_SE_EEENS5_IJSE_SB_EEEEEEENS4_39AutoVectorizingCopyWithAssumedAlignmentILi128EEENS4_14SM90_TMA_STOREES27_S29_S29_EEEvvEEEEvNT_6ParamsE)
        /*0044*/ 	.word	0x00000000
.L_29:


//--------------------- .nv.compat                --------------------------
	.section	.nv.compat,"",@"SHT_CUDA_COMPAT_INFO"
	.align	4
        /*0000*/ 	.byte	0x02, 0x09, 0x01, 0x00, 0x02, 0x02, 0x02, 0x00, 0x02, 0x05, 0x05, 0x00, 0x03, 0x07, 0x01, 0x01
        /*0010*/ 	.byte	0x02, 0x03, 0x01, 0x00, 0x02, 0x06, 0x01, 0x00, 0x04, 0x0b, 0x08, 0x00, 0x09, 0x00, 0x00, 0x00
        /*0020*/ 	.byte	0x00, 0x00, 0x00, 0x00


//--------------------- .nv.info._ZN7cutlass13device_kernelINS_4gemm6kernel13GemmUniversalIN4cute5tupleIJiiiiEEENS1_10collective13CollectiveMmaINS1_35MainloopSm100TmaUmmaWarpSpecializedILi13ELi2ELi4ENS5_IJNS4_1CILi1EEESB_SB_EEEEENS5_IJNSA_ILi64EEESE_NSA_ILi128EEEEEENS_12float_e4m3_tENS5_IJSB_llEEENS_12float_e5m2_tENS5_IJlSB_lEEENS4_8TiledMMAINS4_8MMA_AtomIJNS4_10MMA_TraitsINS4_19SM100_MMA_F8F6F4_SSEJSH_SJ_fSE_SE_NS4_17integral_constantINS4_4UMMA5MajorELSR_1EEENSP_ISR_LSR_0EEENSP_INSQ_7ScaleInELSU_0EEESV_EEEEEENS4_6LayoutISC_NS5_IJNSA_ILi0EEESZ_SZ_EEEEENS5_IJNS4_10UnderscoreES12_S12_EEEEENS4_13SM90_TMA_LOADENS4_14ComposedLayoutINS4_7SwizzleILi2ELi4ELi3EEENS4_18smem_ptr_flag_bitsILi8EEENSY_INS5_IJSE_NSA_ILi8EEEEEENS5_IJSB_SE_EEEEEEEvNS4_8identityES15_NS16_INS17_ILi3ELi4ELi3EEES1A_NSY_INS5_IJS1B_SF_EEENS5_IJSF_SB_EEEEEEEvS1G_EENS_8epilogue10collective18CollectiveEpilogueINS1N_23Sm100TmaWarpSpecializedILi1ELi1ELi32ELb0ELb0EEEJSG_NS5_IJNSY_ISE_SB_EES1S_EEESH_SK_SH_SK_NS1N_6fusion15FusionCallbacksIS1R_NS1U_17LinearCombinationISH_fSH_fLNS_15FloatRoundStyleE2EEESG_S1T_JEEENS4_5SM1004TMEM4LOAD26SM100_TMEM_LOAD_16dp32b32xES15_NS16_IS18_S1A_NSY_INS5_IJS1B_SE_EEENS5_IJSE_SB_EEEEEEENS4_39AutoVectorizingCopyWithAssumedAlignmentILi128EEENS4_14SM90_TMA_STOREES27_S29_S29_EEEvvEEEEvNT_6ParamsE --------------------------
	.section	.nv.info._ZN7cutlass13device_kernelINS_4gemm6kernel13GemmUniversalIN4cute5tupleIJiiiiEEENS1_10collective13CollectiveMmaINS1_35MainloopSm100TmaUmmaWarpSpecializedILi13ELi2ELi4ENS5_IJNS4_1CILi1EEESB_SB_EEEEENS5_IJNSA_ILi64EEESE_NSA_ILi128EEEEEENS_12float_e4m3_tENS5_IJSB_llEEENS_12float_e5m2_tENS5_IJlSB_lEEENS4_8TiledMMAINS4_8MMA_AtomIJNS4_10MMA_TraitsINS4_19SM100_MMA_F8F6F4_SSEJSH_SJ_fSE_SE_NS4_17integral_constantINS4_4UMMA5MajorELSR_1EEENSP_ISR_LSR_0EEENSP_INSQ_7ScaleInELSU_0EEESV_EEEEEENS4_6LayoutISC_NS5_IJNSA_ILi0EEESZ_SZ_EEEEENS5_IJNS4_10UnderscoreES12_S12_EEEEENS4_13SM90_TMA_LOADENS4_14ComposedLayoutINS4_7SwizzleILi2ELi4ELi3EEENS4_18smem_ptr_flag_bitsILi8EEENSY_INS5_IJSE_NSA_ILi8EEEEEENS5_IJSB_SE_EEEEEEEvNS4_8identityES15_NS16_INS17_ILi3ELi4ELi3EEES1A_NSY_INS5_IJS1B_SF_EEENS5_IJSF_SB_EEEEEEEvS1G_EENS_8epilogue10collective18CollectiveEpilogueINS1N_23Sm100TmaWarpSpecializedILi1ELi1ELi32ELb0ELb0EEEJSG_NS5_IJNSY_ISE_SB_EES1S_EEESH_SK_SH_SK_NS1N_6fusion15FusionCallbacksIS1R_NS1U_17LinearCombinationISH_fSH_fLNS_15FloatRoundStyleE2EEESG_S1T_JEEENS4_5SM1004TMEM4LOAD26SM100_TMEM_LOAD_16dp32b32xES15_NS16_IS18_S1A_NSY_INS5_IJS1B_SE_EEENS5_IJSE_SB_EEEEEEENS4_39AutoVectorizingCopyWithAssumedAlignmentILi128EEENS4_14SM90_TMA_STOREES27_S29_S29_EEEvvEEEEvNT_6ParamsE,"",@"SHT_CUDA_INFO"
	.sectionflags	@""
	.align	4


	//----- nvinfo : EIATTR_CUDA_API_VERSION
	.align		4
        /*0000*/ 	.byte	0x04, 0x37
        /*0002*/ 	.short	(.L_31 - .L_30)
.L_30:
        /*0004*/ 	.word	0x00000082


	//----- nvinfo : EIATTR_KPARAM_INFO
	.align		4
.L_31:
        /*0008*/ 	.byte	0x04, 0x17
        /*000a*/ 	.short	(.L_33 - .L_32)
.L_32:
        /*000c*/ 	.word	0x00000000
        /*0010*/ 	.short	0x0000
        /*0012*/ 	.short	0x0000
        /*0014*/ 	.byte	0x00, 0xf0, 0x01, 0x20


	//----- nvinfo : EIATTR_AT_ENTRY_FRAGMENTS
	.align		4
.L_33:
        /*0018*/ 	.byte	0x04, 0x4f
        /*001a*/ 	.short	(.L_35 - .L_34)


	//   ....[0]....
.L_34:
        /*001c*/ 	.word	0x00000006


	//----- nvinfo : EIATTR_RESERVED_SMEM_USED
	.align		4
.L_35:
        /*0020*/ 	.byte	0x01, 0x41
	.zero		2


	//----- nvinfo : EIATTR_SPARSE_MMA_MASK
	.align		4
        /*0024*/ 	.byte	0x03, 0x50
        /*0026*/ 	.short	0x0000


	//----- nvinfo : EIATTR_TCGEN05_1CTA_USED
	.align		4
        /*0028*/ 	.byte	0x01, 0x51
	.zero		2


	//----- nvinfo : EIATTR_MAXREG_COUNT
	.align		4
        /*002c*/ 	.byte	0x03, 0x1b
        /*002e*/ 	.short	0x00ff


	//----- nvinfo : EIATTR_NUM_BARRIERS
	.align		4
        /*0030*/ 	.byte	0x02, 0x4c
        /*0032*/ 	.byte	0x07
	.zero		1


	//----- nvinfo : EIATTR_EXTERNS
	.align		4
        /*0034*/ 	.byte	0x04, 0x0f
        /*0036*/ 	.short	(.L_37 - .L_36)


	//   ....[0]....
	.align		4
.L_36:
        /*0038*/ 	.word	index@(__assertfail)


	//----- nvinfo : EIATTR_MERCURY_ISA_VERSION
	.align		4
.L_37:
        /*003c*/ 	.byte	0x03, 0x5f
        /*003e*/ 	.short	0x0101


	//----- nvinfo : EIATTR_INT_WARP_WIDE_INSTR_OFFSETS
	.align		4
        /*0040*/ 	.byte	0x04, 0x31
        /*0042*/ 	.short	(.L_39 - .L_38)


	//   ....[0]....
.L_38:
        /*0044*/ 	.word	0x00001eb0


	//   ....[1]....
        /*0048*/ 	.word	0x00003e60


	//   ....[2]....
        /*004c*/ 	.word	0x00003e80


	//   ....[3]....
        /*0050*/ 	.word	0x00003eb0


	//   ....[4]....
        /*0054*/ 	.word	0x000048c0


	//   ....[5]....
        /*0058*/ 	.word	0x000049b0


	//----- nvinfo : EIATTR_COOP_GROUP_MASK_REGIDS
	.align		4
.L_39:
        /*005c*/ 	.byte	0x04, 0x29
        /*005e*/ 	.short	(.L_41 - .L_40)


	//   ....[0]....
.L_40:
        /*0060*/ 	.word	0xffffffff


	//   ....[1]....
        /*0064*/ 	.word	0xffffffff


	//   ....[2]....
        /*0068*/ 	.word	0xffffffff


	//   ....[3]....
        /*006c*/ 	.word	0xffffffff


	//   ....[4]....
        /*0070*/ 	.word	0xffffffff


	//   ....[5]....
        /*0074*/ 	.word	0xffffffff


	//   ....[6]....
        /*0078*/ 	.word	0xffffffff


	//   ....[7]....
        /*007c*/ 	.word	0xffffffff


	//   ....[8]....
        /*0080*/ 	.word	0xffffffff


	//   ....[9]....
        /*0084*/ 	.word	0xffffffff


	//   ....[10]....
        /*0088*/ 	.word	0xffffffff


	//   ....[11]....
        /*008c*/ 	.word	0xffffffff


	//   ....[12]....
        /*0090*/ 	.word	0xffffffff


	//----- nvinfo : EIATTR_COOP_GROUP_INSTR_OFFSETS
	.align		4
.L_41:
        /*0094*/ 	.byte	0x04, 0x28
        /*0096*/ 	.short	(.L_43 - .L_42)


	//   ....[0]....
.L_42:
        /*0098*/ 	.word	0x00000090


	//   ....[1]....
        /*009c*/ 	.word	0x000004d0


	//   ....[2]....
        /*00a0*/ 	.word	0x00000790


	//   ....[3]....
        /*00a4*/ 	.word	0x000008d0


	//   ....[4]....
        /*00a8*/ 	.word	0x000009d0


	//   ....[5]....
        /*00ac*/ 	.word	0x00000b40


	//   ....[6]....
        /*00b0*/ 	.word	0x00000ce0


	//   ....[7]....
        /*00b4*/ 	.word	0x00001d90


	//   ....[8]....
        /*00b8*/ 	.word	0x00003080


	//   ....[9]....
        /*00bc*/ 	.word	0x00003290


	//   ....[10]....
        /*00c0*/ 	.word	0x000032c0


	//   ....[11]....
        /*00c4*/ 	.word	0x00003d40


	//   ....[12]....
        /*00c8*/ 	.word	0x00003f70


	//----- nvinfo : EIATTR_VRC_CTA_INIT_COUNT
	.align		4
.L_43:
        /*00cc*/ 	.byte	0x02, 0x4a
        /*00ce*/ 	.byte	0x80
	.zero		1


	//----- nvinfo : EIATTR_SYSCALL_OFFSETS
	.align		4
        /*00d0*/ 	.byte	0x04, 0x46
        /*00d2*/ 	.short	(.L_45 - .L_44)


	//   ....[0]....
.L_44:
        /*00d4*/ 	.word	0x000053d0


	//   ....[1]....
        /*00d8*/ 	.word	0x00005510


	//   ....[2]....
        /*00dc*/ 	.word	0x00005c70


	//----- nvinfo : EIATTR_MBARRIER_INSTR_OFFSETS
	.align		4
.L_45:
        /*00e0*/ 	.byte	0x04, 0x39
        /*00e2*/ 	.short	(.L_47 - .L_46)


	//   ....[0]....
.L_46:
        /*00e4*/ 	.word	0x000005d0
        /*00e8*/ 	.word	0x000000ff
        /*00ec*/ 	.word	0x00000000
        /*00f0*/ 	.short	0x0100
        /*00f2*/ 	.byte	0x05
	.zero		1


	//   ....[1]....
        /*00f4*/ 	.word	0x000005e0
        /*00f8*/ 	.word	0x000000ff
        /*00fc*/ 	.word	0x00000068
        /*0100*/ 	.short	0x0100
        /*0102*/ 	.byte	0x05
	.zero		1


	//   ....[2]....
        /*0104*/ 	.word	0x000005f0
        /*0108*/ 	.word	0x000000ff
        /*010c*/ 	.word	0x00000008
        /*0110*/ 	.short	0x0100
        /*0112*/ 	.byte	0x05
	.zero		1


	//   ....[3]....
        /*0114*/ 	.word	0x00000600
        /*0118*/ 	.word	0x000000ff
        /*011c*/ 	.word	0x00000070
        /*0120*/ 	.short	0x0100
        /*0122*/ 	.byte	0x05
	.zero		1


	//   ....[4]....
        /*0124*/ 	.word	0x00000610
        /*0128*/ 	.word	0x000000ff
        /*012c*/ 	.word	0x00000010
        /*0130*/ 	.short	0x0100
        /*0132*/ 	.byte	0x05
	.zero		1


	//   ....[5]....
        /*0134*/ 	.word	0x00000620
        /*0138*/ 	.word	0x000000ff
        /*013c*/ 	.word	0x00000078
        /*0140*/ 	.short	0x0100
        /*0142*/ 	.byte	0x05
	.zero		1


	//   ....[6]....
        /*0144*/ 	.word	0x00000630
        /*0148*/ 	.word	0x000000ff
        /*014c*/ 	.word	0x00000018
        /*0150*/ 	.short	0x0100
        /*0152*/ 	.byte	0x05
	.zero		1


	//   ....[7]....
        /*0154*/ 	.word	0x00000640
        /*0158*/ 	.word	0x000000ff
        /*015c*/ 	.word	0x00000080
        /*0160*/ 	.short	0x0100
        /*0162*/ 	.byte	0x05
	.zero		1


	//   ....[8]....
        /*0164*/ 	.word	0x00000650
        /*0168*/ 	.word	0x000000ff
        /*016c*/ 	.word	0x00000020
        /*0170*/ 	.short	0x0100
        /*0172*/ 	.byte	0x05
	.zero		1


	//   ....[9]....
        /*0174*/ 	.word	0x00000660
        /*0178*/ 	.word	0x000000ff
        /*017c*/ 	.word	0x00000088
        /*0180*/ 	.short	0x0100
        /*0182*/ 	.byte	0x05
	.zero		1


	//   ....[10]....
        /*0184*/ 	.word	0x00000670
        /*0188*/ 	.word	0x000000ff
        /*018c*/ 	.word	0x00000028
        /*0190*/ 	.short	0x0100
        /*0192*/ 	.byte	0x05
	.zero		1


	//   ....[11]....
        /*0194*/ 	.word	0x00000680
        /*0198*/ 	.word	0x000000ff
        /*019c*/ 	.word	0x00000090
        /*01a0*/ 	.short	0x0100
        /*01a2*/ 	.byte	0x05
	.zero		1


	//   ....[12]....
        /*01a4*/ 	.word	0x00000690
        /*01a8*/ 	.word	0x000000ff
        /*01ac*/ 	.word	0x00000030
        /*01b0*/ 	.short	0x0100
        /*01b2*/ 	.byte	0x05
	.zero		1


	//   ....[13]....
        /*01b4*/ 	.word	0x000006a0
        /*01b8*/ 	.word	0x000000ff
        /*01bc*/ 	.word	0x00000098
        /*01c0*/ 	.short	0x0100
        /*01c2*/ 	.byte	0x05
	.zero		1


	//   ....[14]....
        /*01c4*/ 	.word	0x000006b0
        /*01c8*/ 	.word	0x000000ff
        /*01cc*/ 	.word	0x00000038
        /*01d0*/ 	.short	0x0100
        /*01d2*/ 	.byte	0x05
	.zero		1


	//   ....[15]....
        /*01d4*/ 	.word	0x000006c0
        /*01d8*/ 	.word	0x000000ff
        /*01dc*/ 	.word	0x000000a0
        /*01e0*/ 	.short	0x0100
        /*01e2*/ 	.byte	0x05
	.zero		1


	//   ....[16]....
        /*01e4*/ 	.word	0x000006d0
        /*01e8*/ 	.word	0x000000ff
        /*01ec*/ 	.word	0x00000040
        /*01f0*/ 	.short	0x0100
        /*01f2*/ 	.byte	0x05
	.zero		1


	//   ....[17]....
        /*01f4*/ 	.word	0x000006e0
        /*01f8*/ 	.word	0x000000ff
        /*01fc*/ 	.word	0x000000a8
        /*0200*/ 	.short	0x0100
        /*0202*/ 	.byte	0x05
	.zero		1


	//   ....[18]....
        /*0204*/ 	.word	0x000006f0
        /*0208*/ 	.word	0x000000ff
        /*020c*/ 	.word	0x00000048
        /*0210*/ 	.short	0x0100
        /*0212*/ 	.byte	0x05
	.zero		1


	//   ....[19]....
        /*0214*/ 	.word	0x00000700
        /*0218*/ 	.word	0x000000ff
        /*021c*/ 	.word	0x000000b0
        /*0220*/ 	.short	0x0100
        /*0222*/ 	.byte	0x05
	.zero		1


	//   ....[20]....
        /*0224*/ 	.word	0x00000710
        /*0228*/ 	.word	0x000000ff
        /*022c*/ 	.word	0x00000050
        /*0230*/ 	.short	0x0100
        /*0232*/ 	.byte	0x05
	.zero		1


	//   ....[21]....
        /*0234*/ 	.word	0x00000720
        /*0238*/ 	.word	0x000000ff
        /*023c*/ 	.word	0x000000b8
        /*0240*/ 	.short	0x0100
        /*0242*/ 	.byte	0x05
	.zero		1


	//   ....[22]....
        /*0244*/ 	.word	0x00000730
        /*0248*/ 	.word	0x000000ff
        /*024c*/ 	.word	0x00000058
        /*0250*/ 	.short	0x0100
        /*0252*/ 	.byte	0x05
	.zero		1


	//   ....[23]....
        /*0254*/ 	.word	0x00000740
        /*0258*/ 	.word	0x000000ff
        /*025c*/ 	.word	0x000000c0
        /*0260*/ 	.short	0x0100
        /*0262*/ 	.byte	0x05
	.zero		1


	//   ....[24]....
        /*0264*/ 	.word	0x00000750
        /*0268*/ 	.word	0x000000ff
        /*026c*/ 	.word	0x00000060
        /*0270*/ 	.short	0x0100
        /*0272*/ 	.byte	0x05
	.zero		1


	//   ....[25]....
        /*0274*/ 	.word	0x00000760
        /*0278*/ 	.word	0x000000ff
        /*027c*/ 	.word	0x000000c8
        /*0280*/ 	.short	0x0100
        /*0282*/ 	.byte	0x05
	.zero		1


	//   ....[26]....
        /*0284*/ 	.word	0x000008a0
        /*0288*/ 	.word	0x000000ff
        /*028c*/ 	.word	0x000000d0
        /*0290*/ 	.short	0x0100
        /*0292*/ 	.byte	0x06
	.zero		1


	//   ....[27]....
        /*0294*/ 	.word	0x000008b0
        /*0298*/ 	.word	0x000000ff
        /*029c*/ 	.word	0x000000d8
        /*02a0*/ 	.short	0x0100
        /*02a2*/ 	.byte	0x06
	.zero		1


	//   ....[28]....
        /*02a4*/ 	.word	0x000009a0
        /*02a8*/ 	.word	0x000000ff
        /*02ac*/ 	.word	0x000000e0
        /*02b0*/ 	.short	0x0100
        /*02b2*/ 	.byte	0x05
	.zero		1


	//   ....[29]....
        /*02b4*/ 	.word	0x000009b0
        /*02b8*/ 	.word	0x000000ff
        /*02bc*/ 	.word	0x000000e8
        /*02c0*/ 	.short	0x0100
        /*02c2*/ 	.byte	0x05
	.zero		1


	//   ....[30]....
        /*02c4*/ 	.word	0x00000af0
        /*02c8*/ 	.word	0x000000ff
        /*02cc*/ 	.word	0x000000f0
        /*02d0*/ 	.short	0x0100
        /*02d2*/ 	.byte	0x05
	.zero		1


	//   ....[31]....
        /*02d4*/ 	.word	0x00000b00
        /*02d8*/ 	.word	0x000000ff
        /*02dc*/ 	.word	0x00000100
        /*02e0*/ 	.short	0x0100
        /*02e2*/ 	.byte	0x05
	.zero		1


	//   ....[32]....
        /*02e4*/ 	.word	0x00000b10
        /*02e8*/ 	.word	0x000000ff
        /*02ec*/ 	.word	0x000000f8
        /*02f0*/ 	.short	0x0100
        /*02f2*/ 	.byte	0x05
	.zero		1


	//   ....[33]....
        /*02f4*/ 	.word	0x00000b20
        /*02f8*/ 	.word	0x000000ff
        /*02fc*/ 	.word	0x00000108
        /*0300*/ 	.short	0x0100
        /*0302*/ 	.byte	0x05
	.zero		1


	//   ....[34]....
        /*0304*/ 	.word	0x00000c50
        /*0308*/ 	.word	0x000000ff
        /*030c*/ 	.word	0x00000110
        /*0310*/ 	.short	0x0100
        /*0312*/ 	.byte	0x06
	.zero		1


	//   ....[35]....
        /*0314*/ 	.word	0x00000c60
        /*0318*/ 	.word	0x000000ff
        /*031c*/ 	.word	0x00000130
        /*0320*/ 	.short	0x0100
        /*0322*/ 	.byte	0x06
	.zero		1


	//   ....[36]....
        /*0324*/ 	.word	0x00000c70
        /*0328*/ 	.word	0x000000ff
        /*032c*/ 	.word	0x00000118
        /*0330*/ 	.short	0x0100
        /*0332*/ 	.byte	0x06
	.zero		1


	//   ....[37]....
        /*0334*/ 	.word	0x00000c80
        /*0338*/ 	.word	0x000000ff
        /*033c*/ 	.word	0x00000138
        /*0340*/ 	.short	0x0100
        /*0342*/ 	.byte	0x06
	.zero		1


	//   ....[38]....
        /*0344*/ 	.word	0x00000c90
        /*0348*/ 	.word	0x000000ff
        /*034c*/ 	.word	0x00000120
        /*0350*/ 	.short	0x0100
        /*0352*/ 	.byte	0x06
	.zero		1


	//   ....[39]....
        /*0354*/ 	.word	0x00000ca0
        /*0358*/ 	.word	0x000000ff
        /*035c*/ 	.word	0x00000140
        /*0360*/ 	.short	0x0100
        /*0362*/ 	.byte	0x06
	.zero		1


	//   ....[40]....
        /*0364*/ 	.word	0x00000cb0
        /*0368*/ 	.word	0x000000ff
        /*036c*/ 	.word	0x00000128
        /*0370*/ 	.short	0x0100
        /*0372*/ 	.byte	0x06
	.zero		1


	//   ....[41]....
        /*0374*/ 	.word	0x00000cc0
        /*0378*/ 	.word	0x000000ff
        /*037c*/ 	.word	0x00000148
        /*0380*/ 	.short	0x0100
        /*0382*/ 	.byte	0x06
	.zero		1


	//   ....[42]....
        /*0384*/ 	.word	0x00000db0
        /*0388*/ 	.word	0x000000ff
        /*038c*/ 	.word	0x00000150
        /*0390*/ 	.short	0x0100
        /*0392*/ 	.byte	0x05
	.zero		1


	//   ....[43]....
        /*0394*/ 	.word	0x00000dc0
        /*0398*/ 	.word	0x000000ff
        /*039c*/ 	.word	0x00000160
        /*03a0*/ 	.short	0x0100
        /*03a2*/ 	.byte	0x05
	.zero		1


	//   ....[44]....
        /*03a4*/ 	.word	0x00000dd0
        /*03a8*/ 	.word	0x000000ff
        /*03ac*/ 	.word	0x00000158
        /*03b0*/ 	.short	0x0100
        /*03b2*/ 	.byte	0x05
	.zero		1


	//   ....[45]....
        /*03b4*/ 	.word	0x00000de0
        /*03b8*/ 	.word	0x000000ff
        /*03bc*/ 	.word	0x00000168
        /*03c0*/ 	.short	0x0100
        /*03c2*/ 	.byte	0x05
	.zero		1


	//   ....[46]....
        /*03c4*/ 	.word	0x000016b0
        /*03c8*/ 	.word	0x00000003
        /*03cc*/ 	.word	0x00000160
        /*03d0*/ 	.short	0x010a
        /*03d2*/ 	.byte	0xff
	.zero		1


	//   ....[47]....
        /*03d4*/ 	.word	0x000016e0
        /*03d8*/ 	.word	0x00000003
        /*03dc*/ 	.word	0x00000150
        /*03e0*/ 	.short	0x0101
        /*03e2*/ 	.byte	0xff
	.zero		1


	//   ....[48]....
        /*03e4*/ 	.word	0x000017b0
        /*03e8*/ 	.word	0x000000ff
        /*03ec*/ 	.word	0x00000068
        /*03f0*/ 	.short	0x010a
        /*03f2*/ 	.byte	0x08
	.zero		1


	//   ....[49]....
        /*03f4*/ 	.word	0x00001850
        /*03f8*/ 	.word	0x000000ff
        /*03fc*/ 	.word	0x00000068
        /*0400*/ 	.short	0x010a
        /*0402*/ 	.byte	0x21
	.zero		1


	//   ....[50]....
        /*0404*/ 	.word	0x000019b0
        /*0408*/ 	.word	0x000000ff
        /*040c*/ 	.word	0x00000068
        /*0410*/ 	.short	0x010a
        /*0412*/ 	.byte	0x08
	.zero		1


	//   ....[51]....
        /*0414*/ 	.word	0x00001aa0
        /*0418*/ 	.word	0x000000ff
        /*041c*/ 	.word	0x000000e8
        /*0420*/ 	.short	0x0101
        /*0422*/ 	.byte	0x04
	.zero		1


	//   ....[52]....
        /*0424*/ 	.word	0x00001ac0
        /*0428*/ 	.word	0x000000ff
        /*042c*/ 	.word	0x00000068
        /*0430*/ 	.short	0x010a
        /*0432*/ 	.byte	0x08
	.zero		1


	//   ....[53]....
        /*0434*/ 	.word	0x00001b40
        /*0438*/ 	.word	0x000000ff
        /*043c*/ 	.word	0x00000068
        /*0440*/ 	.short	0x010a
        /*0442*/ 	.byte	0x11
	.zero		1


	//   ....[54]....
        /*0444*/ 	.word	0x00001ca0
        /*0448*/ 	.word	0x000000ff
        /*044c*/ 	.word	0x00000068
        /*0450*/ 	.short	0x010a
        /*0452*/ 	.byte	0x08
	.zero		1


	//   ....[55]....
        /*0454*/ 	.word	0x00001dc0
        /*0458*/ 	.word	0x00000002
        /*045c*/ 	.word	0x000000f0
        /*0460*/ 	.short	0x010a
        /*0462*/ 	.byte	0xff
	.zero		1


	//   ....[56]....
        /*0464*/ 	.word	0x00001e80
        /*0468*/ 	.word	0x00000002
        /*046c*/ 	.word	0x00000000
        /*0470*/ 	.short	0x0101
        /*0472*/ 	.byte	0xff
	.zero		1


	//   ....[57]....
        /*0474*/ 	.word	0x000023e0
        /*0478*/ 	.word	0x000000ff
        /*047c*/ 	.word	0x00000000
        /*0480*/ 	.short	0x010a
        /*0482*/ 	.byte	0x05
	.zero		1


	//   ....[58]....
        /*0484*/ 	.word	0x00002470
        /*0488*/ 	.word	0x000000ff
        /*048c*/ 	.word	0x00000000
        /*0490*/ 	.short	0x010a
        /*0492*/ 	.byte	0x05
	.zero		1


	//   ....[59]....
        /*0494*/ 	.word	0x00002500
        /*0498*/ 	.word	0x000000ff
        /*049c*/ 	.word	0x00000000
        /*04a0*/ 	.short	0x010a
        /*04a2*/ 	.byte	0x05
	.zero		1


	//   ....[60]....
        /*04a4*/ 	.word	0x00002590
        /*04a8*/ 	.word	0x000000ff
        /*04ac*/ 	.word	0x00000000
        /*04b0*/ 	.short	0x010a
        /*04b2*/ 	.byte	0x05
	.zero		1


	//   ....[61]....
        /*04b4*/ 	.word	0x00002620
        /*04b8*/ 	.word	0x000000ff
        /*04bc*/ 	.word	0x00000000
        /*04c0*/ 	.short	0x010a
        /*04c2*/ 	.byte	0x05
	.zero		1


	//   ....[62]....
        /*04c4*/ 	.word	0x000026b0
        /*04c8*/ 	.word	0x000000ff
        /*04cc*/ 	.word	0x00000000
        /*04d0*/ 	.short	0x010a
        /*04d2*/ 	.byte	0x05
	.zero		1


	//   ....[63]....
        /*04d4*/ 	.word	0x00002740
        /*04d8*/ 	.word	0x000000ff
        /*04dc*/ 	.word	0x00000000
        /*04e0*/ 	.short	0x010a
        /*04e2*/ 	.byte	0x05
	.zero		1


	//   ....[64]....
        /*04e4*/ 	.word	0x000027d0
        /*04e8*/ 	.word	0x000000ff
        /*04ec*/ 	.word	0x00000000
        /*04f0*/ 	.short	0x010a
        /*04f2*/ 	.byte	0x05
	.zero		1


	//   ....[65]....
        /*04f4*/ 	.word	0x00002860
        /*04f8*/ 	.word	0x000000ff
        /*04fc*/ 	.word	0x00000000
        /*0500*/ 	.short	0x010a
        /*0502*/ 	.byte	0x05
	.zero		1


	//   ....[66]....
        /*0504*/ 	.word	0x000028f0
        /*0508*/ 	.word	0x000000ff
        /*050c*/ 	.word	0x00000000
        /*0510*/ 	.short	0x010a
        /*0512*/ 	.byte	0x05
	.zero		1


	//   ....[67]....
        /*0514*/ 	.word	0x00002980
        /*0518*/ 	.word	0x000000ff
        /*051c*/ 	.word	0x00000000
        /*0520*/ 	.short	0x010a
        /*0522*/ 	.byte	0x05
	.zero		1


	//   ....[68]....
        /*0524*/ 	.word	0x00002a10
        /*0528*/ 	.word	0x000000ff
        /*052c*/ 	.word	0x00000000
        /*0530*/ 	.short	0x010a
        /*0532*/ 	.byte	0x05
	.zero		1


	//   ....[69]....
        /*0534*/ 	.word	0x00002ab0
        /*0538*/ 	.word	0x00000000
        /*053c*/ 	.word	0x00000000
        /*0540*/ 	.short	0x010a
        /*0542*/ 	.byte	0xff
	.zero		1


	//   ....[70]....
        /*0544*/ 	.word	0x00002bd0
        /*0548*/ 	.word	0x00000000
        /*054c*/ 	.word	0x00000150
        /*0550*/ 	.short	0x010a
        /*0552*/ 	.byte	0xff
	.zero		1


	//   ....[71]....
        /*0554*/ 	.word	0x00002c30
        /*0558*/ 	.word	0x00000004
        /*055c*/ 	.word	0x00000000
        /*0560*/ 	.short	0x0101
        /*0562*/ 	.byte	0xff
	.zero		1


	//   ....[72]....
        /*0564*/ 	.word	0x00002c50
        /*0568*/ 	.word	0x000000ff
        /*056c*/ 	.word	0x00000100
        /*0570*/ 	.short	0x010a
        /*0572*/ 	.byte	0x05
	.zero		1


	//   ....[73]....
        /*0574*/ 	.word	0x00002d70
        /*0578*/ 	.word	0x00000000
        /*057c*/ 	.word	0x000000f0
        /*0580*/ 	.short	0x010a
        /*0582*/ 	.byte	0xff
	.zero		1


	//   ....[74]....
        /*0584*/ 	.word	0x00002e80
        /*0588*/ 	.word	0x00000000
        /*058c*/ 	.word	0x00000000
        /*0590*/ 	.short	0x0101
        /*0592*/ 	.byte	0xff
	.zero		1


	//   ....[75]....
        /*0594*/ 	.word	0x00002f10
        /*0598*/ 	.word	0x000000ff
        /*059c*/ 	.word	0x00000100
        /*05a0*/ 	.short	0x0106
        /*05a2*/ 	.byte	0x05
	.zero		1


	//   ....[76]....
        /*05a4*/ 	.word	0x00002f30
        /*05a8*/ 	.word	0x000000ff
        /*05ac*/ 	.word	0x00000100
        /*05b0*/ 	.short	0x010a
        /*05b2*/ 	.byte	0x05
	.zero		1


	//   ....[77]....
        /*05b4*/ 	.word	0x00002fc0
        /*05b8*/ 	.word	0x000000ff
        /*05bc*/ 	.word	0x00000100
        /*05c0*/ 	.short	0x0106
        /*05c2*/ 	.byte	0x04
	.zero		1


	//   ....[78]....
        /*05c4*/ 	.word	0x00003000
        /*05c8*/ 	.word	0x00000000
        /*05cc*/ 	.word	0x00000100
        /*05d0*/ 	.short	0x010a
        /*05d2*/ 	.byte	0xff
	.zero		1


	//   ....[79]....
        /*05d4*/ 	.word	0x00003530
        /*05d8*/ 	.word	0x00000000
        /*05dc*/ 	.word	0x000000f0
        /*05e0*/ 	.short	0x010a
        /*05e2*/ 	.byte	0xff
	.zero		1


	//   ....[80]....
        /*05e4*/ 	.word	0x00003630
        /*05e8*/ 	.word	0x00000003
        /*05ec*/ 	.word	0x00000000
        /*05f0*/ 	.short	0x0101
        /*05f2*/ 	.byte	0xff
	.zero		1


	//   ....[81]....
        /*05f4*/ 	.word	0x00003640
        /*05f8*/ 	.word	0x000000ff
        /*05fc*/ 	.word	0x00000000
        /*0600*/ 	.short	0x010a
        /*0602*/ 	.byte	0x06
	.zero		1


	//   ....[82]....
        /*0604*/ 	.word	0x000036c0
        /*0608*/ 	.word	0x000000ff
        /*060c*/ 	.word	0x00000130
        /*0610*/ 	.short	0x010a
        /*0612*/ 	.byte	0x07
	.zero		1


	//   ....[83]....
        /*0614*/ 	.word	0x000037a0
        /*0618*/ 	.word	0x000000ff
        /*061c*/ 	.word	0x00000000
        /*0620*/ 	.short	0x010a
        /*0622*/ 	.byte	0x06
	.zero		1


	//   ....[84]....
        /*0624*/ 	.word	0x000038d0
        /*0628*/ 	.word	0x000000ff
        /*062c*/ 	.word	0x00000000
        /*0630*/ 	.short	0x010a
        /*0632*/ 	.byte	0x1a
	.zero		1


	//   ....[85]....
        /*0634*/ 	.word	0x00003b70
        /*0638*/ 	.word	0x000000ff
        /*063c*/ 	.word	0x00000000
        /*0640*/ 	.short	0x010a
        /*0642*/ 	.byte	0x06
	.zero		1


	//   ....[86]....
        /*0644*/ 	.word	0x00003c00
        /*0648*/ 	.word	0x000000ff
        /*064c*/ 	.word	0x00000000
        /*0650*/ 	.short	0x010a
        /*0652*/ 	.byte	0x06
	.zero		1


	//   ....[87]....
        /*0654*/ 	.word	0x00003c90
        /*0658*/ 	.word	0x000000ff
        /*065c*/ 	.word	0x00000000
        /*0660*/ 	.short	0x010a
        /*0662*/ 	.byte	0x06
	.zero		1


	//   ....[88]....
        /*0664*/ 	.word	0x00003d20
        /*0668*/ 	.word	0x000000ff
        /*066c*/ 	.word	0x00000000
        /*0670*/ 	.short	0x010a
        /*0672*/ 	.byte	0x07
	.zero		1


	//   ....[89]....
        /*0674*/ 	.word	0x00004160
        /*0678*/ 	.word	0x00000000
        /*067c*/ 	.word	0x000000f0
        /*0680*/ 	.short	0x010a
        /*0682*/ 	.byte	0xff
	.zero		1


	//   ....[90]....
        /*0684*/ 	.word	0x00004250
        /*0688*/ 	.word	0x00000000
        /*068c*/ 	.word	0x00000000
        /*0690*/ 	.short	0x0101
        /*0692*/ 	.byte	0xff
	.zero		1


	//   ....[91]....
        /*0694*/ 	.word	0x00004570
        /*0698*/ 	.word	0x000000ff
        /*069c*/ 	.word	0x000000e8
        /*06a0*/ 	.short	0x010a
        /*06a2*/ 	.byte	0x06
	.zero		1


	//   ....[92]....
        /*06a4*/ 	.word	0x000046f0
        /*06a8*/ 	.word	0x000000ff
        /*06ac*/ 	.word	0x000000d8
        /*06b0*/ 	.short	0x010a
        /*06b2*/ 	.byte	0x06
	.zero		1


	//   ....[93]....
        /*06b4*/ 	.word	0x00004a20
        /*06b8*/ 	.word	0x000000ff
        /*06bc*/ 	.word	0x000000d0
        /*06c0*/ 	.short	0x010b
        /*06c2*/ 	.byte	0x06
	.zero		1


	//   ....[94]....
        /*06c4*/ 	.word	0x00004a40
        /*06c8*/ 	.word	0x000000ff
        /*06cc*/ 	.word	0x00000000
        /*06d0*/ 	.short	0x0101
        /*06d2*/ 	.byte	0x25
	.zero		1


	//   ....[95]....
        /*06d4*/ 	.word	0x00004a80
        /*06d8*/ 	.word	0x00000000
        /*06dc*/ 	.word	0x000000d8
        /*06e0*/ 	.short	0x010a
        /*06e2*/ 	.byte	0xff
	.zero		1


	//   ....[96]....
        /*06e4*/ 	.word	0x00004de0
        /*06e8*/ 	.word	0x00000000
        /*06ec*/ 	.word	0x000000f0
        /*06f0*/ 	.short	0x010a
        /*06f2*/ 	.byte	0xff
	.zero		1


	//   ....[97]....
        /*06f4*/ 	.word	0x00004ef0
        /*06f8*/ 	.word	0x00000000
        /*06fc*/ 	.word	0x00000000
        /*0700*/ 	.short	0x0101
        /*0702*/ 	.byte	0xff
	.zero		1


	//   ....[98]....
        /*0704*/ 	.word	0x000058a0
        /*0708*/ 	.word	0x000000ff
        /*070c*/ 	.word	0x000000d0
        /*0710*/ 	.short	0x010a
        /*0712*/ 	.byte	0x2b
	.zero		1


	//   ....[99]....
        /*0714*/ 	.word	0x000058c0
        /*0718*/ 	.word	0x0000005c
        /*071c*/ 	.word	0x00000110
        /*0720*/ 	.short	0x010a
        /*0722*/ 	.byte	0xff
	.zero		1


	//   ....[100]....
        /*0724*/ 	.word	0x00005a10
        /*0728*/ 	.word	0x000000ff
        /*072c*/ 	.word	0x000000d0
        /*0730*/ 	.short	0x010a
        /*0732*/ 	.byte	0x2b
	.zero		1


	//   ....[101]....
        /*0734*/ 	.word	0x00005af0
        /*0738*/ 	.word	0x000000ff
        /*073c*/ 	.word	0x00000000
        /*0740*/ 	.short	0x0101
        /*0742*/ 	.byte	0x04
	.zero		1


	//   ....[102]....
        /*0744*/ 	.word	0x00005b50
        /*0748*/ 	.word	0x0000005c
        /*074c*/ 	.word	0x00000110
        /*0750*/ 	.short	0x010a
        /*0752*/ 	.byte	0xff
	.zero		1


	//   ....[103]....
        /*0754*/ 	.word	0x00005f20
        /*0758*/ 	.word	0x000000ff
        /*075c*/ 	.word	0x00000000
        /*0760*/ 	.short	0x0101
        /*0762*/ 	.byte	0x05
	.zero		1


	//   ....[104]....
        /*0764*/ 	.word	0x000067b0
        /*0768*/ 	.word	0x00000003
        /*076c*/ 	.word	0x00000160
        /*0770*/ 	.short	0x010a
        /*0772*/ 	.byte	0xff
	.zero		1


	//   ....[105]....
        /*0774*/ 	.word	0x00006810
        /*0778*/ 	.word	0x00000002
        /*077c*/ 	.word	0x00000068
        /*0780*/ 	.short	0x010a
        /*0782*/ 	.byte	0xff
	.zero		1


	//   ....[106]....
        /*0784*/ 	.word	0x00006870
        /*0788*/ 	.word	0x00000002
        /*078c*/ 	.word	0x00000068
        /*0790*/ 	.short	0x010a
        /*0792*/ 	.byte	0xff
	.zero		1


	//   ....[107]....
        /*0794*/ 	.word	0x000068c0
        /*0798*/ 	.word	0x00000002
        /*079c*/ 	.word	0x000000f0
        /*07a0*/ 	.short	0x010a
        /*07a2*/ 	.byte	0xff
	.zero		1


	//   ....[108]....
        /*07a4*/ 	.word	0x00006920
        /*07a8*/ 	.word	0x00000000
        /*07ac*/ 	.word	0x00000000
        /*07b0*/ 	.short	0x010a
        /*07b2*/ 	.byte	0xff
	.zero		1


	//   ....[109]....
        /*07b4*/ 	.word	0x00006980
        /*07b8*/ 	.word	0x00000000
        /*07bc*/ 	.word	0x00000000
        /*07c0*/ 	.short	0x010a
        /*07c2*/ 	.byte	0xff
	.zero		1


	//   ....[110]....
        /*07c4*/ 	.word	0x000069e0
        /*07c8*/ 	.word	0x00000000
        /*07cc*/ 	.word	0x00000000
        /*07d0*/ 	.short	0x010a
        /*07d2*/ 	.byte	0xff
	.zero		1


	//   ....[111]....
        /*07d4*/ 	.word	0x00006a40
        /*07d8*/ 	.word	0x00000000
        /*07dc*/ 	.word	0x00000000
        /*07e0*/ 	.short	0x010a
        /*07e2*/ 	.byte	0xff
	.zero		1


	//   ....[112]....
        /*07e4*/ 	.word	0x00006aa0
        /*07e8*/ 	.word	0x00000000
        /*07ec*/ 	.word	0x00000000
        /*07f0*/ 	.short	0x010a
        /*07f2*/ 	.byte	0xff
	.zero		1


	//   ....[113]....
        /*07f4*/ 	.word	0x00006b00
        /*07f8*/ 	.word	0x00000000
        /*07fc*/ 	.word	0x00000000
        /*0800*/ 	.short	0x010a
        /*0802*/ 	.byte	0xff
	.zero		1


	//   ....[114]....
        /*0804*/ 	.word	0x00006b60
        /*0808*/ 	.word	0x00000000
        /*080c*/ 	.word	0x00000000
        /*0810*/ 	.short	0x010a
        /*0812*/ 	.byte	0xff
	.zero		1


	//   ....[115]....
        /*0814*/ 	.word	0x00006bc0
        /*0818*/ 	.word	0x00000000
        /*081c*/ 	.word	0x00000000
        /*0820*/ 	.short	0x010a
        /*0822*/ 	.byte	0xff
	.zero		1


	//   ....[116]....
        /*0824*/ 	.word	0x00006c20
        /*0828*/ 	.word	0x00000000
        /*082c*/ 	.word	0x00000000
        /*0830*/ 	.short	0x010a
        /*0832*/ 	.byte	0xff
	.zero		1


	//   ....[117]....
        /*0834*/ 	.word	0x00006c80
        /*0838*/ 	.word	0x00000000
        /*083c*/ 	.word	0x00000000
        /*0840*/ 	.short	0x010a
        /*0842*/ 	.byte	0xff
	.zero		1


	//   ....[118]....
        /*0844*/ 	.word	0x00006ce0
        /*0848*/ 	.word	0x00000000
        /*084c*/ 	.word	0x00000000
        /*0850*/ 	.short	0x010a
        /*0852*/ 	.byte	0xff
	.zero		1


	//   ....[119]....
        /*0854*/ 	.word	0x00006d40
        /*0858*/ 	.word	0x00000000
        /*085c*/ 	.word	0x00000000
        /*0860*/ 	.short	0x010a
        /*0862*/ 	.byte	0xff
	.zero		1


	//   ....[120]....
        /*0864*/ 	.word	0x00006d90
        /*0868*/ 	.word	0x00000000
        /*086c*/ 	.word	0x00000150
        /*0870*/ 	.short	0x010a
        /*0872*/ 	.byte	0xff
	.zero		1


	//   ....[121]....
        /*0874*/ 	.word	0x00006df0
        /*0878*/ 	.word	0x00000000
        /*087c*/ 	.word	0x00000100
        /*0880*/ 	.short	0x010a
        /*0882*/ 	.byte	0xff
	.zero		1


	//   ....[122]....
        /*0884*/ 	.word	0x00006e40
        /*0888*/ 	.word	0x00000000
        /*088c*/ 	.word	0x000000f0
        /*0890*/ 	.short	0x010a
        /*0892*/ 	.byte	0xff
	.zero		1


	//   ....[123]....
        /*0894*/ 	.word	0x00006ea0
        /*0898*/ 	.word	0x00000000
        /*089c*/ 	.word	0x00000100
        /*08a0*/ 	.short	0x010a
        /*08a2*/ 	.byte	0xff
	.zero		1


	//   ....[124]....
        /*08a4*/ 	.word	0x00006ef0
        /*08a8*/ 	.word	0x00000000
        /*08ac*/ 	.word	0x000000f0
        /*08b0*/ 	.short	0x010a
        /*08b2*/ 	.byte	0xff
	.zero		1


	//   ....[125]....
        /*08b4*/ 	.word	0x00006f50
        /*08b8*/ 	.word	0x00000003
        /*08bc*/ 	.word	0x00000130
        /*08c0*/ 	.short	0x010a
        /*08c2*/ 	.byte	0xff
	.zero		1


	//   ....[126]....
        /*08c4*/ 	.word	0x00006fb0
        /*08c8*/ 	.word	0x00000000
        /*08cc*/ 	.word	0x00000000
        /*08d0*/ 	.short	0x010a
        /*08d2*/ 	.byte	0xff
	.zero		1


	//   ....[127]....
        /*08d4*/ 	.word	0x00007010
        /*08d8*/ 	.word	0x00000000
        /*08dc*/ 	.word	0x00000000
        /*08e0*/ 	.short	0x010a
        /*08e2*/ 	.byte	0xff
	.zero		1


	//   ....[128]....
        /*08e4*/ 	.word	0x00007070
        /*08e8*/ 	.word	0x00000000
        /*08ec*/ 	.word	0x00000000
        /*08f0*/ 	.short	0x010a
        /*08f2*/ 	.byte	0xff
	.zero		1


	//   ....[129]....
        /*08f4*/ 	.word	0x000070d0
        /*08f8*/ 	.word	0x00000000
        /*08fc*/ 	.word	0x00000000
        /*0900*/ 	.short	0x010a
        /*0902*/ 	.byte	0xff
	.zero		1


	//   ....[130]....
        /*0904*/ 	.word	0x00007130
        /*0908*/ 	.word	0x00000000
        /*090c*/ 	.word	0x00000000
        /*0910*/ 	.short	0x010a
        /*0912*/ 	.byte	0xff
	.zero		1


	//   ....[131]....
        /*0914*/ 	.word	0x00007180
        /*0918*/ 	.word	0x00000000
        /*091c*/ 	.word	0x000000f0
        /*0920*/ 	.short	0x010a
        /*0922*/ 	.byte	0xff
	.zero		1


	//   ....[132]....
        /*0924*/ 	.word	0x000071e0
        /*0928*/ 	.word	0x00000000
        /*092c*/ 	.word	0x000000e8
        /*0930*/ 	.short	0x010a
        /*0932*/ 	.byte	0xff
	.zero		1


	//   ....[133]....
        /*0934*/ 	.word	0x00007240
        /*0938*/ 	.word	0x00000003
        /*093c*/ 	.word	0x000000d8
        /*0940*/ 	.short	0x010a
        /*0942*/ 	.byte	0xff
	.zero		1


	//   ....[134]....
        /*0944*/ 	.word	0x00007290
        /*0948*/ 	.word	0x00000000
        /*094c*/ 	.word	0x000000f0
        /*0950*/ 	.short	0x010a
        /*0952*/ 	.byte	0xff
	.zero		1


	//   ....[135]....
        /*0954*/ 	.word	0x000072f0
        /*0958*/ 	.word	0x00000000
        /*095c*/ 	.word	0x000000d0
        /*0960*/ 	.short	0x010a
        /*0962*/ 	.byte	0xff
	.zero		1


	//   ....[136]....
        /*0964*/ 	.word	0x00007340
        /*0968*/ 	.word	0x0000005c
        /*096c*/ 	.word	0x00000110
        /*0970*/ 	.short	0x010a
        /*0972*/ 	.byte	0xff
	.zero		1


	//----- nvinfo : EIATTR_NUM_MBARRIERS
	.align		4
.L_47:
        /*0974*/ 	.byte	0x03, 0x38
        /*0976*/ 	.short	0x002e


	//----- nvinfo : EIATTR_EXIT_INSTR_OFFSETS
	.align		4
        /*0978*/ 	.byte	0x04, 0x1c
        /*097a*/ 	.short	(.L_49 - .L_48)


	//   ....[0]....
.L_48:
        /*097c*/ 	.word	0x00002ae0


	//   ....[1]....
        /*0980*/ 	.word	0x00002fd0


	//   ....[2]....
        /*0984*/ 	.word	0x00003030


	//   ....[3]....
        /*0988*/ 	.word	0x00003f80


	//   ....[4]....
        /*098c*/ 	.word	0x00004ab0


	//   ....[5]....
        /*0990*/ 	.word	0x00004af0


	//   ....[6]....
        /*0994*/ 	.word	0x000067a0


	//----- nvinfo : EIATTR_MAX_THREADS
	.align		4
.L_49:
        /*0998*/ 	.byte	0x04, 0x05
        /*099a*/ 	.short	(.L_51 - .L_50)
.L_50:
        /*099c*/ 	.word	0x00000100
        /*09a0*/ 	.word	0x00000001
        /*09a4*/ 	.word	0x00000001


	//----- nvinfo : EIATTR_CRS_STACK_SIZE
	.align		4
.L_51:
        /*09a8*/ 	.byte	0x04, 0x1e
        /*09aa*/ 	.short	(.L_53 - .L_52)
.L_52:
        /*09ac*/ 	.word	0x00000000


	//----- nvinfo : EIATTR_CBANK_PARAM_SIZE
	.align		4
.L_53:
        /*09b0*/ 	.byte	0x03, 0x19
        /*09b2*/ 	.short	0x0800


	//----- nvinfo : EIATTR_PARAM_CBANK
	.align		4
        /*09b4*/ 	.byte	0x04, 0x0a
        /*09b6*/ 	.short	(.L_55 - .L_54)
	.align		4
.L_54:
        /*09b8*/ 	.word	index@(.nv.constant0._ZN7cutlass13device_kernelINS_4gemm6kernel13GemmUniversalIN4cute5tupleIJiiiiEEENS1_10collective13CollectiveMmaINS1_35MainloopSm100TmaUmmaWarpSpecializedILi13ELi2ELi4ENS5_IJNS4_1CILi1EEESB_SB_EEEEENS5_IJNSA_ILi64EEESE_NSA_ILi128EEEEEENS_12float_e4m3_tENS5_IJSB_llEEENS_12float_e5m2_tENS5_IJlSB_lEEENS4_8TiledMMAINS4_8MMA_AtomIJNS4_10MMA_TraitsINS4_19SM100_MMA_F8F6F4_SSEJSH_SJ_fSE_SE_NS4_17integral_constantINS4_4UMMA5MajorELSR_1EEENSP_ISR_LSR_0EEENSP_INSQ_7ScaleInELSU_0EEESV_EEEEEENS4_6LayoutISC_NS5_IJNSA_ILi0EEESZ_SZ_EEEEENS5_IJNS4_10UnderscoreES12_S12_EEEEENS4_13SM90_TMA_LOADENS4_14ComposedLayoutINS4_7SwizzleILi2ELi4ELi3EEENS4_18smem_ptr_flag_bitsILi8EEENSY_INS5_IJSE_NSA_ILi8EEEEEENS5_IJSB_SE_EEEEEEEvNS4_8identityES15_NS16_INS17_ILi3ELi4ELi3EEES1A_NSY_INS5_IJS1B_SF_EEENS5_IJSF_SB_EEEEEEEvS1G_EENS_8epilogue10collective18CollectiveEpilogueINS1N_23Sm100TmaWarpSpecializedILi1ELi1ELi32ELb0ELb0EEEJSG_NS5_IJNSY_ISE_SB_EES1S_EEESH_SK_SH_SK_NS1N_6fusion15FusionCallbacksIS1R_NS1U_17LinearCombinationISH_fSH_fLNS_15FloatRoundStyleE2EEESG_S1T_JEEENS4_5SM1004TMEM4LOAD26SM100_TMEM_LOAD_16dp32b32xES15_NS16_IS18_S1A_NSY_INS5_IJS1B_SE_EEENS5_IJSE_SB_EEEEEEENS4_39AutoVectorizingCopyWithAssumedAlignmentILi128EEENS4_14SM90_TMA_STOREES27_S29_S29_EEEvvEEEEvNT_6ParamsE)
        /*09bc*/ 	.short	0x0380
        /*09be*/ 	.short	0x0800


	//----- nvinfo : EIATTR_SW_WAR
	.align		4
.L_55:
        /*09c0*/ 	.byte	0x04, 0x36
        /*09c2*/ 	.short	(.L_57 - .L_56)
.L_56:
        /*09c4*/ 	.word	0x00000008
.L_57:


//--------------------- .nv.callgraph             --------------------------
	.section	.nv.callgraph,"",@"SHT_CUDA_CALLGRAPH"
	.align	4
	.sectionentsize	8
	.align		4
        /*0000*/ 	.word	0x00000000
	.align		4
        /*0004*/ 	.word	0xffffffff
	.align		4
        /*0008*/ 	.word	index@(_ZN7cutlass13device_kernelINS_4gemm6kernel13GemmUniversalIN4cute5tupleIJiiiiEEENS1_10collective13CollectiveMmaINS1_35MainloopSm100TmaUmmaWarpSpecializedILi13ELi2ELi4ENS5_IJNS4_1CILi1EEESB_SB_EEEEENS5_IJNSA_ILi64EEESE_NSA_ILi128EEEEEENS_12float_e4m3_tENS5_IJSB_llEEENS_12float_e5m2_tENS5_IJlSB_lEEENS4_8TiledMMAINS4_8MMA_AtomIJNS4_10MMA_TraitsINS4_19SM100_MMA_F8F6F4_SSEJSH_SJ_fSE_SE_NS4_17integral_constantINS4_4UMMA5MajorELSR_1EEENSP_ISR_LSR_0EEENSP_INSQ_7ScaleInELSU_0EEESV_EEEEEENS4_6LayoutISC_NS5_IJNSA_ILi0EEESZ_SZ_EEEEENS5_IJNS4_10UnderscoreES12_S12_EEEEENS4_13SM90_TMA_LOADENS4_14ComposedLayoutINS4_7SwizzleILi2ELi4ELi3EEENS4_18smem_ptr_flag_bitsILi8EEENSY_INS5_IJSE_NSA_ILi8EEEEEENS5_IJSB_SE_EEEEEEEvNS4_8identityES15_NS16_INS17_ILi3ELi4ELi3EEES1A_NSY_INS5_IJS1B_SF_EEENS5_IJSF_SB_EEEEEEEvS1G_EENS_8epilogue10collective18CollectiveEpilogueINS1N_23Sm100TmaWarpSpecializedILi1ELi1ELi32ELb0ELb0EEEJSG_NS5_IJNSY_ISE_SB_EES1S_EEESH_SK_SH_SK_NS1N_6fusion15FusionCallbacksIS1R_NS1U_17LinearCombinationISH_fSH_fLNS_15FloatRoundStyleE2EEESG_S1T_JEEENS4_5SM1004TMEM4LOAD26SM100_TMEM_LOAD_16dp32b32xES15_NS16_IS18_S1A_NSY_INS5_IJS1B_SE_EEENS5_IJSE_SB_EEEEEEENS4_39AutoVectorizingCopyWithAssumedAlignmentILi128EEENS4_14SM90_TMA_STOREES27_S29_S29_EEEvvEEEEvNT_6ParamsE)
	.align		4
        /*000c*/ 	.word	index@(__assertfail)
	.align		4
        /*0010*/ 	.word	0x00000000
	.align		4
        /*0014*/ 	.word	0xfffffffe
	.align		4
        /*0018*/ 	.word	0x00000000
	.align		4
        /*001c*/ 	.word	0xfffffffd
	.align		4
        /*0020*/ 	.word	0x00000000
	.align		4
        /*0024*/ 	.word	0xfffffffc


//--------------------- .nv.constant4             --------------------------
	.section	.nv.constant4,"a",@progbits
	.align	8
	.align		8
.nv.constant4:
        /*0000*/ 	.dword	__assertfail
	.align		8
        /*0008*/ 	.dword	__unnamed_1
	.align		8
        /*0010*/ 	.dword	__unnamed_2
	.align		8
        /*0018*/ 	.dword	_ZN40_INTERNAL_34fa3106_4_k_cu_3b83fd08_336124cuda3std3__45__cpo5beginE
	.align		8
        /*0020*/ 	.dword	_ZN40_INTERNAL_34fa3106_4_k_cu_3b83fd08_336124cuda3std3__45__cpo3endE
	.align		8
        /*0028*/ 	.dword	_ZN40_INTERNAL_34fa3106_4_k_cu_3b83fd08_336124cuda3std3__45__cpo6cbeginE
	.align		8
        /*0030*/ 	.dword	_ZN40_INTERNAL_34fa3106_4_k_cu_3b83fd08_336124cuda3std3__45__cpo4cendE
	.align		8
        /*0038*/ 	.dword	_ZN40_INTERNAL_34fa3106_4_k_cu_3b83fd08_336124cuda3std3__442_GLOBAL__N__34fa3106_4_k_cu_3b83fd08_336126ignoreE
	.align		8
        /*0040*/ 	.dword	_ZN40_INTERNAL_34fa3106_4_k_cu_3b83fd08_336124cuda3std3__419piecewise_constructE
	.align		8
        /*0048*/ 	.dword	_ZN40_INTERNAL_34fa3106_4_k_cu_3b83fd08_336124cuda3std3__48in_placeE
	.align		8
        /*0050*/ 	.dword	_ZN40_INTERNAL_34fa3106_4_k_cu_3b83fd08_336124cuda3std6ranges3__45__cpo4swapE
	.align		8
        /*0058*/ 	.dword	_ZN40_INTERNAL_34fa3106_4_k_cu_3b83fd08_336124cuda3std6ranges3__45__cpo9iter_moveE
	.align		8
        /*0060*/ 	.dword	_ZN40_INTERNAL_34fa3106_4_k_cu_3b83fd08_336124cute7productE
	.align		8
        /*0068*/ 	.dword	_ZN40_INTERNAL_34fa3106_4_k_cu_3b83fd08_336124cute1_E
	.align		8
        /*0070*/ 	.dword	$str$25
	.align		8
        /*0078*/ 	.dword	$str$26
	.align		8
        /*0080*/ 	.dword	$str$27
	.align		8
        /*0088*/ 	.dword	$str$28


//--------------------- .text._ZN7cutlass13device_kernelINS_4gemm6kernel13GemmUniversalIN4cute5tupleIJiiiiEEENS1_10collective13CollectiveMmaINS1_35MainloopSm100TmaUmmaWarpSpecializedILi13ELi2ELi4ENS5_IJNS4_1CILi1EEESB_SB_EEEEENS5_IJNSA_ILi64EEESE_NSA_ILi128EEEEEENS_12float_e4m3_tENS5_IJSB_llEEENS_12float_e5m2_tENS5_IJlSB_lEEENS4_8TiledMMAINS4_8MMA_AtomIJNS4_10MMA_TraitsINS4_19SM100_MMA_F8F6F4_SSEJSH_SJ_fSE_SE_NS4_17integral_constantINS4_4UMMA5MajorELSR_1EEENSP_ISR_LSR_0EEENSP_INSQ_7ScaleInELSU_0EEESV_EEEEEENS4_6LayoutISC_NS5_IJNSA_ILi0EEESZ_SZ_EEEEENS5_IJNS4_10UnderscoreES12_S12_EEEEENS4_13SM90_TMA_LOADENS4_14ComposedLayoutINS4_7SwizzleILi2ELi4ELi3EEENS4_18smem_ptr_flag_bitsILi8EEENSY_INS5_IJSE_NSA_ILi8EEEEEENS5_IJSB_SE_EEEEEEEvNS4_8identityES15_NS16_INS17_ILi3ELi4ELi3EEES1A_NSY_INS5_IJS1B_SF_EEENS5_IJSF_SB_EEEEEEEvS1G_EENS_8epilogue10collective18CollectiveEpilogueINS1N_23Sm100TmaWarpSpecializedILi1ELi1ELi32ELb0ELb0EEEJSG_NS5_IJNSY_ISE_SB_EES1S_EEESH_SK_SH_SK_NS1N_6fusion15FusionCallbacksIS1R_NS1U_17LinearCombinationISH_fSH_fLNS_15FloatRoundStyleE2EEESG_S1T_JEEENS4_5SM1004TMEM4LOAD26SM100_TMEM_LOAD_16dp32b32xES15_NS16_IS18_S1A_NSY_INS5_IJS1B_SE_EEENS5_IJSE_SB_EEEEEEENS4_39AutoVectorizingCopyWithAssumedAlignmentILi128EEENS4_14SM90_TMA_STOREES27_S29_S29_EEEvvEEEEvNT_6ParamsE --------------------------
	.section	.text._ZN7cutlass13device_kernelINS_4gemm6kernel13GemmUniversalIN4cute5tupleIJiiiiEEENS1_10collective13CollectiveMmaINS1_35MainloopSm100TmaUmmaWarpSpecializedILi13ELi2ELi4ENS5_IJNS4_1CILi1EEESB_SB_EEEEENS5_IJNSA_ILi64EEESE_NSA_ILi128EEEEEENS_12float_e4m3_tENS5_IJSB_llEEENS_12float_e5m2_tENS5_IJlSB_lEEENS4_8TiledMMAINS4_8MMA_AtomIJNS4_10MMA_TraitsINS4_19SM100_MMA_F8F6F4_SSEJSH_SJ_fSE_SE_NS4_17integral_constantINS4_4UMMA5MajorELSR_1EEENSP_ISR_LSR_0EEENSP_INSQ_7ScaleInELSU_0EEESV_EEEEEENS4_6LayoutISC_NS5_IJNSA_ILi0EEESZ_SZ_EEEEENS5_IJNS4_10UnderscoreES12_S12_EEEEENS4_13SM90_TMA_LOADENS4_14ComposedLayoutINS4_7SwizzleILi2ELi4ELi3EEENS4_18smem_ptr_flag_bitsILi8EEENSY_INS5_IJSE_NSA_ILi8EEEEEENS5_IJSB_SE_EEEEEEEvNS4_8identityES15_NS16_INS17_ILi3ELi4ELi3EEES1A_NSY_INS5_IJS1B_SF_EEENS5_IJSF_SB_EEEEEEEvS1G_EENS_8epilogue10collective18CollectiveEpilogueINS1N_23Sm100TmaWarpSpecializedILi1ELi1ELi32ELb0ELb0EEEJSG_NS5_IJNSY_ISE_SB_EES1S_EEESH_SK_SH_SK_NS1N_6fusion15FusionCallbacksIS1R_NS1U_17LinearCombinationISH_fSH_fLNS_15FloatRoundStyleE2EEESG_S1T_JEEENS4_5SM1004TMEM4LOAD26SM100_TMEM_LOAD_16dp32b32xES15_NS16_IS18_S1A_NSY_INS5_IJS1B_SE_EEENS5_IJSE_SB_EEEEEEENS4_39AutoVectorizingCopyWithAssumedAlignmentILi128EEENS4_14SM90_TMA_STOREES27_S29_S29_EEEvvEEEEvNT_6ParamsE,"ax",@progbits
	.align	128
.text._ZN7cutlass13device_kernelINS_4gemm6kernel13GemmUniversalIN4cute5tupleIJiiiiEEENS1_10collective13CollectiveMmaINS1_35MainloopSm100TmaUmmaWarpSpecializedILi13ELi2ELi4ENS5_IJNS4_1CILi1EEESB_SB_EEEEENS5_IJNSA_ILi64EEESE_NSA_ILi128EEEEEENS_12float_e4m3_tENS5_IJSB_llEEENS_12float_e5m2_tENS5_IJlSB_lEEENS4_8TiledMMAINS4_8MMA_AtomIJNS4_10MMA_TraitsINS4_19SM100_MMA_F8F6F4_SSEJSH_SJ_fSE_SE_NS4_17integral_constantINS4_4UMMA5MajorELSR_1EEENSP_ISR_LSR_0EEENSP_INSQ_7ScaleInELSU_0EEESV_EEEEEENS4_6LayoutISC_NS5_IJNSA_ILi0EEESZ_SZ_EEEEENS5_IJNS4_10UnderscoreES12_S12_EEEEENS4_13SM90_TMA_LOADENS4_14ComposedLayoutINS4_7SwizzleILi2ELi4ELi3EEENS4_18smem_ptr_flag_bitsILi8EEENSY_INS5_IJSE_NSA_ILi8EEEEEENS5_IJSB_SE_EEEEEEEvNS4_8identityES15_NS16_INS17_ILi3ELi4ELi3EEES1A_NSY_INS5_IJS1B_SF_EEENS5_IJSF_SB_EEEEEEEvS1G_EENS_8epilogue10collective18CollectiveEpilogueINS1N_23Sm100TmaWarpSpecializedILi1ELi1ELi32ELb0ELb0EEEJSG_NS5_IJNSY_ISE_SB_EES1S_EEESH_SK_SH_SK_NS1N_6fusion15FusionCallbacksIS1R_NS1U_17LinearCombinationISH_fSH_fLNS_15FloatRoundStyleE2EEESG_S1T_JEEENS4_5SM1004TMEM4LOAD26SM100_TMEM_LOAD_16dp32b32xES15_NS16_IS18_S1A_NSY_INS5_IJS1B_SE_EEENS5_IJSE_SB_EEEEEEENS4_39AutoVectorizingCopyWithAssumedAlignmentILi128EEENS4_14SM90_TMA_STOREES27_S29_S29_EEEvvEEEEvNT_6ParamsE:
        .type           _ZN7cutlass13device_kernelINS_4gemm6kernel13GemmUniversalIN4cute5tupleIJiiiiEEENS1_10collective13CollectiveMmaINS1_35MainloopSm100TmaUmmaWarpSpecializedILi13ELi2ELi4ENS5_IJNS4_1CILi1EEESB_SB_EEEEENS5_IJNSA_ILi64EEESE_NSA_ILi128EEEEEENS_12float_e4m3_tENS5_IJSB_llEEENS_12float_e5m2_tENS5_IJlSB_lEEENS4_8TiledMMAINS4_8MMA_AtomIJNS4_10MMA_TraitsINS4_19SM100_MMA_F8F6F4_SSEJSH_SJ_fSE_SE_NS4_17integral_constantINS4_4UMMA5MajorELSR_1EEENSP_ISR_LSR_0EEENSP_INSQ_7ScaleInELSU_0EEESV_EEEEEENS4_6LayoutISC_NS5_IJNSA_ILi0EEESZ_SZ_EEEEENS5_IJNS4_10UnderscoreES12_S12_EEEEENS4_13SM90_TMA_LOADENS4_14ComposedLayoutINS4_7SwizzleILi2ELi4ELi3EEENS4_18smem_ptr_flag_bitsILi8EEENSY_INS5_IJSE_NSA_ILi8EEEEEENS5_IJSB_SE_EEEEEEEvNS4_8identityES15_NS16_INS17_ILi3ELi4ELi3EEES1A_NSY_INS5_IJS1B_SF_EEENS5_IJSF_SB_EEEEEEEvS1G_EENS_8epilogue10collective18CollectiveEpilogueINS1N_23Sm100TmaWarpSpecializedILi1ELi1ELi32ELb0ELb0EEEJSG_NS5_IJNSY_ISE_SB_EES1S_EEESH_SK_SH_SK_NS1N_6fusion15FusionCallbacksIS1R_NS1U_17LinearCombinationISH_fSH_fLNS_15FloatRoundStyleE2EEESG_S1T_JEEENS4_5SM1004TMEM4LOAD26SM100_TMEM_LOAD_16dp32b32xES15_NS16_IS18_S1A_NSY_INS5_IJS1B_SE_EEENS5_IJSE_SB_EEEEEEENS4_39AutoVectorizingCopyWithAssumedAlignmentILi128EEENS4_14SM90_TMA_STOREES27_S29_S29_EEEvvEEEEvNT_6ParamsE,@function
        .size           _ZN7cutlass13device_kernelINS_4gemm6kernel13GemmUniversalIN4cute5tupleIJiiiiEEENS1_10collective13CollectiveMmaINS1_35MainloopSm100TmaUmmaWarpSpecializedILi13ELi2ELi4ENS5_IJNS4_1CILi1EEESB_SB_EEEEENS5_IJNSA_ILi64EEESE_NSA_ILi128EEEEEENS_12float_e4m3_tENS5_IJSB_llEEENS_12float_e5m2_tENS5_IJlSB_lEEENS4_8TiledMMAINS4_8MMA_AtomIJNS4_10MMA_TraitsINS4_19SM100_MMA_F8F6F4_SSEJSH_SJ_fSE_SE_NS4_17integral_constantINS4_4UMMA5MajorELSR_1EEENSP_ISR_LSR_0EEENSP_INSQ_7ScaleInELSU_0EEESV_EEEEEENS4_6LayoutISC_NS5_IJNSA_ILi0EEESZ_SZ_EEEEENS5_IJNS4_10UnderscoreES12_S12_EEEEENS4_13SM90_TMA_LOADENS4_14ComposedLayoutINS4_7SwizzleILi2ELi4ELi3EEENS4_18smem_ptr_flag_bitsILi8EEENSY_INS5_IJSE_NSA_ILi8EEEEEENS5_IJSB_SE_EEEEEEEvNS4_8identityES15_NS16_INS17_ILi3ELi4ELi3EEES1A_NSY_INS5_IJS1B_SF_EEENS5_IJSF_SB_EEEEEEEvS1G_EENS_8epilogue10collective18CollectiveEpilogueINS1N_23Sm100TmaWarpSpecializedILi1ELi1ELi32ELb0ELb0EEEJSG_NS5_IJNSY_ISE_SB_EES1S_EEESH_SK_SH_SK_NS1N_6fusion15FusionCallbacksIS1R_NS1U_17LinearCombinationISH_fSH_fLNS_15FloatRoundStyleE2EEESG_S1T_JEEENS4_5SM1004TMEM4LOAD26SM100_TMEM_LOAD_16dp32b32xES15_NS16_IS18_S1A_NSY_INS5_IJS1B_SE_EEENS5_IJSE_SB_EEEEEEENS4_39AutoVectorizingCopyWithAssumedAlignmentILi128EEENS4_14SM90_TMA_STOREES27_S29_S29_EEEvvEEEEvNT_6ParamsE,(.L_x_156 - _ZN7cutlass13device_kernelINS_4gemm6kernel13GemmUniversalIN4cute5tupleIJiiiiEEENS1_10collective13CollectiveMmaINS1_35MainloopSm100TmaUmmaWarpSpecializedILi13ELi2ELi4ENS5_IJNS4_1CILi1EEESB_SB_EEEEENS5_IJNSA_ILi64EEESE_NSA_ILi128EEEEEENS_12float_e4m3_tENS5_IJSB_llEEENS_12float_e5m2_tENS5_IJlSB_lEEENS4_8TiledMMAINS4_8MMA_AtomIJNS4_10MMA_TraitsINS4_19SM100_MMA_F8F6F4_SSEJSH_SJ_fSE_SE_NS4_17integral_constantINS4_4UMMA5MajorELSR_1EEENSP_ISR_LSR_0EEENSP_INSQ_7ScaleInELSU_0EEESV_EEEEEENS4_6LayoutISC_NS5_IJNSA_ILi0EEESZ_SZ_EEEEENS5_IJNS4_10UnderscoreES12_S12_EEEEENS4_13SM90_TMA_LOADENS4_14ComposedLayoutINS4_7SwizzleILi2ELi4ELi3EEENS4_18smem_ptr_flag_bitsILi8EEENSY_INS5_IJSE_NSA_ILi8EEEEEENS5_IJSB_SE_EEEEEEEvNS4_8identityES15_NS16_INS17_ILi3ELi4ELi3EEES1A_NSY_INS5_IJS1B_SF_EEENS5_IJSF_SB_EEEEEEEvS1G_EENS_8epilogue10collective18CollectiveEpilogueINS1N_23Sm100TmaWarpSpecializedILi1ELi1ELi32ELb0ELb0EEEJSG_NS5_IJNSY_ISE_SB_EES1S_EEESH_SK_SH_SK_NS1N_6fusion15FusionCallbacksIS1R_NS1U_17LinearCombinationISH_fSH_fLNS_15FloatRoundStyleE2EEESG_S1T_JEEENS4_5SM1004TMEM4LOAD26SM100_TMEM_LOAD_16dp32b32xES15_NS16_IS18_S1A_NSY_INS5_IJS1B_SE_EEENS5_IJSE_SB_EEEEEEENS4_39AutoVectorizingCopyWithAssumedAlignmentILi128EEENS4_14SM90_TMA_STOREES27_S29_S29_EEEvvEEEEvNT_6ParamsE)
        .other          _ZN7cutlass13device_kernelINS_4gemm6kernel13GemmUniversalIN4cute5tupleIJiiiiEEENS1_10collective13CollectiveMmaINS1_35MainloopSm100TmaUmmaWarpSpecializedILi13ELi2ELi4ENS5_IJNS4_1CILi1EEESB_SB_EEEEENS5_IJNSA_ILi64EEESE_NSA_ILi128EEEEEENS_12float_e4m3_tENS5_IJSB_llEEENS_12float_e5m2_tENS5_IJlSB_lEEENS4_8TiledMMAINS4_8MMA_AtomIJNS4_10MMA_TraitsINS4_19SM100_MMA_F8F6F4_SSEJSH_SJ_fSE_SE_NS4_17integral_constantINS4_4UMMA5MajorELSR_1EEENSP_ISR_LSR_0EEENSP_INSQ_7ScaleInELSU_0EEESV_EEEEEENS4_6LayoutISC_NS5_IJNSA_ILi0EEESZ_SZ_EEEEENS5_IJNS4_10UnderscoreES12_S12_EEEEENS4_13SM90_TMA_LOADENS4_14ComposedLayoutINS4_7SwizzleILi2ELi4ELi3EEENS4_18smem_ptr_flag_bitsILi8EEENSY_INS5_IJSE_NSA_ILi8EEEEEENS5_IJSB_SE_EEEEEEEvNS4_8identityES15_NS16_INS17_ILi3ELi4ELi3EEES1A_NSY_INS5_IJS1B_SF_EEENS5_IJSF_SB_EEEEEEEvS1G_EENS_8epilogue10collective18CollectiveEpilogueINS1N_23Sm100TmaWarpSpecializedILi1ELi1ELi32ELb0ELb0EEEJSG_NS5_IJNSY_ISE_SB_EES1S_EEESH_SK_SH_SK_NS1N_6fusion15FusionCallbacksIS1R_NS1U_17LinearCombinationISH_fSH_fLNS_15FloatRoundStyleE2EEESG_S1T_JEEENS4_5SM1004TMEM4LOAD26SM100_TMEM_LOAD_16dp32b32xES15_NS16_IS18_S1A_NSY_INS5_IJS1B_SE_EEENS5_IJSE_SB_EEEEEEENS4_39AutoVectorizingCopyWithAssumedAlignmentILi128EEENS4_14SM90_TMA_STOREES27_S29_S29_EEEvvEEEEvNT_6ParamsE,@"STO_CUDA_ENTRY STV_DEFAULT"
_ZN7cutlass13device_kernelINS_4gemm6kernel13GemmUniversalIN4cute5tupleIJiiiiEEENS1_10collective13CollectiveMmaINS1_35MainloopSm100TmaUmmaWarpSpecializedILi13ELi2ELi4ENS5_IJNS4_1CILi1EEESB_SB_EEEEENS5_IJNSA_ILi64EEESE_NSA_ILi128EEEEEENS_12float_e4m3_tENS5_IJSB_llEEENS_12float_e5m2_tENS5_IJlSB_lEEENS4_8TiledMMAINS4_8MMA_AtomIJNS4_10MMA_TraitsINS4_19SM100_MMA_F8F6F4_SSEJSH_SJ_fSE_SE_NS4_17integral_constantINS4_4UMMA5MajorELSR_1EEENSP_ISR_LSR_0EEENSP_INSQ_7ScaleInELSU_0EEESV_EEEEEENS4_6LayoutISC_NS5_IJNSA_ILi0EEESZ_SZ_EEEEENS5_IJNS4_10UnderscoreES12_S12_EEEEENS4_13SM90_TMA_LOADENS4_14ComposedLayoutINS4_7SwizzleILi2ELi4ELi3EEENS4_18smem_ptr_flag_bitsILi8EEENSY_INS5_IJSE_NSA_ILi8EEEEEENS5_IJSB_SE_EEEEEEEvNS4_8identityES15_NS16_INS17_ILi3ELi4ELi3EEES1A_NSY_INS5_IJS1B_SF_EEENS5_IJSF_SB_EEEEEEEvS1G_EENS_8epilogue10collective18CollectiveEpilogueINS1N_23Sm100TmaWarpSpecializedILi1ELi1ELi32ELb0ELb0EEEJSG_NS5_IJNSY_ISE_SB_EES1S_EEESH_SK_SH_SK_NS1N_6fusion15FusionCallbacksIS1R_NS1U_17LinearCombinationISH_fSH_fLNS_15FloatRoundStyleE2EEESG_S1T_JEEENS4_5SM1004TMEM4LOAD26SM100_TMEM_LOAD_16dp32b32xES15_NS16_IS18_S1A_NSY_INS5_IJS1B_SE_EEENS5_IJSE_SB_EEEEEEENS4_39AutoVectorizingCopyWithAssumedAlignmentILi128EEENS4_14SM90_TMA_STOREES27_S29_S29_EEEvvEEEEvNT_6ParamsE:
[----:B------:R-:W1:Y:S01]  /*0000*/  LDC R1, c[0x0][0x37c] ;  /* 0x0000df00ff017b82 */ /* 0x000e620000000800 */
[----:B------:R-:W2:Y:S01]  /*0010*/  S2R R101, SR_TID.X ;  /* 0x0000000000657919 */ /* 0x000ea20000002100 */
[----:B------:R-:W3:Y:S01]  /*0020*/  LDCU.64 UR4, c[0x0][0x890] ;  /* 0x00011200ff0477ac */ /* 0x000ee20008000a00 */
[----:B------:R-:W-:Y:S02]  /*0030*/  PRMT R96, RZ, 0x7610, R96 ;  /* 0x00007610ff607816 */ /* 0x000fe40000000060 */
[----:B------:R-:W-:Y:S01]  /*0040*/  ELECT P5, URZ, PT ;  /* 0x0000000000ff782f */ /* 0x000fe200038a0000 */
[----:B------:R-:W4:Y:S01]  /*0050*/  LDCU.64 UR40, c[0x0][0x358] ;  /* 0x00006b00ff2877ac */ /* 0x000f220008000a00 */
[----:B---3--:R-:W-:-:S04]  /*0060*/  UISETP.NE.U32.AND UP0, UPT, UR4, URZ, UPT ;  /* 0x000000ff0400728c */ /* 0x008fc8000bf05070 */
[----:B------:R-:W-:Y:S01]  /*0070*/  UISETP.NE.AND.EX UP0, UPT, UR5, URZ, UPT, UP0 ;  /* 0x000000ff0500728c */ /* 0x000fe2000bf05300 */
[----:B--2---:R-:W-:-:S05]  /*0080*/  SHF.R.U32.HI R104, RZ, 0x5, R101 ;  /* 0x00000005ff687819 */ /* 0x004fca0000011665 */
[----:B------:R-:W2:Y:S02]  /*0090*/  SHFL.IDX PT, R0, R104, RZ, 0x1f ;  /* 0x00001fff68007589 */ /* 0x000ea400000e0000 */
[----:B--2---:R-:W-:Y:S01]  /*00a0*/  R2UR UR8, R0 ;  /* 0x00000000000872ca */ /* 0x004fe200000e0000 */
[----:B-1--4-:R-:W-:-:S14]  /*00b0*/  BRA.U UP0, `(.L_x_0) ;  /* 0x00000001002c7547 */ /* 0x012fdc000b800000 */
[----:B------:R-:W1:Y:S02]  /*00c0*/  LDCU.64 UR6, c[0x0][0x888] ;  /* 0x00011100ff0677ac */ /* 0x000e640008000a00 */
[----:B-1----:R-:W-:-:S04]  /*00d0*/  UISETP.NE.U32.AND UP0, UPT, UR6, URZ, UPT ;  /* 0x000000ff0600728c */ /* 0x002fc8000bf05070 */
[----:B------:R-:W-:-:S09]  /*00e0*/  UISETP.NE.AND.EX UP0, UPT, UR7, URZ, UPT, UP0 ;  /* 0x000000ff0700728c */ /* 0x000fd2000bf05300 */
[----:B------:R-:W-:Y:S05]  /*00f0*/  BRA.U !UP0, `(.L_x_1) ;  /* 0x0000000108107547 */ /* 0x000fea000b800000 */
[----:B------:R-:W1:Y:S02]  /*0100*/  LDC.64 R2, c[0x0][0x888] ;  /* 0x00022200ff027b82 */ /* 0x000e640000000a00 */
[----:B-1----:R1:W5:Y:S01]  /*0110*/  LDG.E R49, desc[UR40][R2.64] ;  /* 0x0000002802317981 */ /* 0x002362000c1e1900 */
[----:B------:R-:W-:Y:S01]  /*0120*/  HFMA2 R96, -RZ, RZ, 0, 5.9604644775390625e-08 ;  /* 0x00000001ff607431 */ /* 0x000fe200000001ff */
[----:B------:R-:W-:Y:S05]  /*0130*/  BRA `(.L_x_0) ;  /* 0x00000000000c7947 */ /* 0x000fea0003800000 */
.L_x_1:
[----:B------:R-:W1:Y:S01]  /*0140*/  LDCU UR6, c[0x0][0x880] ;  /* 0x00011000ff0677ac */ /* 0x000e620008000800 */
[----:B------:R-:W-:Y:S01]  /*0150*/  HFMA2 R96, -RZ, RZ, 0, 5.9604644775390625e-08 ;  /* 0x00000001ff607431 */ /* 0x000fe200000001ff */
[----:B-1----:R-:W-:-:S07]  /*0160*/  MOV R49, UR6 ;  /* 0x0000000600317c02 */ /* 0x002fce0008000f00 */
.L_x_0:
[----:B------:R-:W2:Y:S02]  /*0170*/  LDCU.64 UR6, c[0x0][0x8b0] ;  /* 0x00011600ff0677ac */ /* 0x000ea40008000a00 */
[----:B--2---:R-:W-:-:S04]  /*0180*/  UISETP.NE.U32.AND UP0, UPT, UR6, URZ, UPT ;  /* 0x000000ff0600728c */ /* 0x004fc8000bf05070 */
[----:B------:R-:W-:-:S09]  /*0190*/  UISETP.NE.AND.EX UP0, UPT, UR7, URZ, UPT, UP0 ;  /* 0x000000ff0700728c */ /* 0x000fd2000bf05300 */
[----:B------:R-:W-:Y:S05]  /*01a0*/  BRA.U UP0, `(.L_x_2) ;  /* 0x0000000100247547 */ /* 0x000fea000b800000 */
[----:B------:R-:W2:Y:S02]  /*01b0*/  LDCU.64 UR6, c[0x0][0x8a8] ;  /* 0x00011500ff0677ac */ /* 0x000ea40008000a00 */
[----:B--2---:R-:W-:-:S04]  /*01c0*/  UISETP.NE.U32.AND UP0, UPT, UR6, URZ, UPT ;  /* 0x000000ff0600728c */ /* 0x004fc8000bf05070 */
[----:B------:R-:W-:-:S09]  /*01d0*/  UISETP.NE.AND.EX UP0, UPT, UR7, URZ, UPT, UP0 ;  /* 0x000000ff0700728c */ /* 0x000fd2000bf05300 */
[----:B------:R-:W-:Y:S05]  /*01e0*/  BRA.U !UP0, `(.L_x_3) ;  /* 0x00000001080c7547 */ /* 0x000fea000b800000 */
[----:B-1----:R-:W1:Y:S02]  /*01f0*/  LDC.64 R2, c[0x0][0x8a8] ;  /* 0x00022a00ff027b82 */ /* 0x002e640000000a00 */
[----:B-1----:R2:W5:Y:S01]  /*0200*/  LDG.E R47, desc[UR40][R2.64] ;  /* 0x00000028022f7981 */ /* 0x002562000c1e1900 */
[----:B------:R-:W-:Y:S05]  /*0210*/  BRA `(.L_x_2) ;  /* 0x0000000000087947 */ /* 0x000fea0003800000 */
.L_x_3:
[----:B------:R-:W2:Y:S02]  /*0220*/  LDCU UR6, c[0x0][0x8a0] ;  /* 0x00011400ff0677ac */ /* 0x000ea40008000800 */
[----:B--2---:R-:W-:Y:S02]  /*0230*/  MOV R47, UR6 ;  /* 0x00000006002f7c02 */ /* 0x004fe40008000f00 */
.L_x_2:
[----:B------:R-:W-:Y:S01]  /*0240*/  IMAD.U32 R0, RZ, RZ, UR8 ;  /* 0x00000008ff007e24 */ /* 0x000fe2000f8e00ff */
[----:B------:R-:W-:Y:S04]  /*0250*/  BSSY.RECONVERGENT B0, `(.L_x_4) ;  /* 0x000000c000007945 */ /* 0x000fe80003800200 */
[C---:B------:R-:W-:Y:S02]  /*0260*/  ISETP.NE.OR P1, PT, R0.reuse, 0x1, !P5 ;  /* 0x000000010000780c */ /* 0x040fe40006f25670 */
[----:B------:R-:W-:-:S11]  /*0270*/  ISETP.NE.OR P0, PT, R0, 0x3, !P5 ;  /* 0x000000030000780c */ /* 0x000fd60006f05670 */
[----:B------:R-:W-:Y:S05]  /*0280*/  @P1 BRA `(.L_x_5) ;  /* 0x0000000000201947 */ /* 0x000fea0003800000 */
[----:B------:R-:W3:Y:S02]  /*0290*/  LDCU.64 UR6, c[0x0][0x348] ;  /* 0x00006900ff0677ac */ /* 0x000ee40008000a00 */
[----:B---3--:R-:W-:Y:S02]  /*02a0*/  UIADD3 UR10, UP1, UPT, UR6, 0x80, URZ ;  /* 0x00000080060a7890 */ /* 0x008fe4000ff3e0ff */
[----:B------:R-:W-:Y:S02]  /*02b0*/  UIADD3 UR6, UP0, UPT, UR6, 0x180, URZ ;  /* 0x0000018006067890 */ /* 0x000fe4000ff1e0ff */
[----:B------:R-:W-:Y:S02]  /*02c0*/  UIADD3.X UR11, UPT, UPT, URZ, UR7, URZ, UP1, !UPT ;  /* 0x00000007ff0b7290 */ /* 0x000fe40008ffe4ff */
[----:B------:R-:W-:-:S07]  /*02d0*/  UIADD3.X UR7, UPT, UPT, URZ, UR7, URZ, UP0, !UPT ;  /* 0x00000007ff077290 */ /* 0x000fce00087fe4ff */
[----:B------:R3:W-:Y:S02]  /*02e0*/  UTMACCTL.PF [UR10] ;  /* 0x000000000a0079b9 */ /* 0x0007e40008040000 */
[----:B------:R3:W-:Y:S02]  /*02f0*/  UTMACCTL.PF [UR6] ;  /* 0x00000000060079b9 */ /* 0x0007e40008040000 */
[----:B---3--:R-:W-:Y:S01]  /*0300*/  NOP ;  /* 0x0000000000007918 */ /* 0x008fe20000000000 */
.L_x_5:
[----:B------:R-:W-:Y:S05]  /*0310*/  BSYNC.RECONVERGENT B0 ;  /* 0x0000000000007941 */ /* 0x000fea0003800200 */
.L_x_4:
[----:B------:R-:W-:Y:S04]  /*0320*/  BSSY.RECONVERGENT B0, `(.L_x_6) ;  /* 0x000000a000007945 */ /* 0x000fe80003800200 */
        /* <DEDUP_REMOVED lines=9> */
.L_x_7:
[----:B------:R-:W-:Y:S05]  /*03c0*/  BSYNC.RECONVERGENT B0 ;  /* 0x0000000000007941 */ /* 0x000fea0003800200 */
.L_x_6:
[----:B------:R-:W3:Y:S01]  /*03d0*/  LDCU.64 UR6, c[0x0][0x888] ;  /* 0x00011100ff0677ac */ /* 0x000ee20008000a00 */
[----:B------:R-:W-:Y:S02]  /*03e0*/  UISETP.EQ.U32.AND UP1, UPT, UR4, URZ, UPT ;  /* 0x000000ff0400728c */ /* 0x000fe4000bf22070 */
[----:B------:R-:W-:Y:S02]  /*03f0*/  UPLOP3.LUT UP2, UPT, UPT, UPT, UPT, 0x80, 0x8 ;  /* 0x000000000008789c */ /* 0x000fe40003f4f070 */
[----:B---3--:R-:W-:-:S04]  /*0400*/  UISETP.NE.U32.AND UP0, UPT, UR6, URZ, UPT ;  /* 0x000000ff0600728c */ /* 0x008fc8000bf05070 */
[----:B------:R-:W-:-:S04]  /*0410*/  UISETP.NE.AND.EX UP0, UPT, UR7, URZ, UPT, UP0 ;  /* 0x000000ff0700728c */ /* 0x000fc8000bf05300 */
[----:B------:R-:W-:-:S04]  /*0420*/  UISETP.EQ.OR.EX UP3, UPT, UR5, URZ, !UP0, UP1 ;  /* 0x000000ff0500728c */ /* 0x000fc8000c762710 */
[----:B------:R-:W-:-:S05]  /*0430*/  UP2UR UR44, UPR, URZ, 0x8 ;  /* 0x00000008ff2c7883 */ /* 0x000fca0008000000 */
[----:B------:R-:W-:Y:S07]  /*0440*/  BRA.U !UP3, `(.L_x_8) ;  /* 0x000000010b207547 */ /* 0x000fee000b800000 */
[----:B------:R-:W-:Y:S01]  /*0450*/  UISETP.NE.U32.AND UP2, UPT, UR4, URZ, UPT ;  /* 0x000000ff0400728c */ /* 0x000fe2000bf45070 */
[----:B-----5:R-:W-:Y:S01]  /*0460*/  FSETP.NEU.AND P0, PT, R49, RZ, PT ;  /* 0x000000ff3100720b */ /* 0x020fe20003f0d000 */
[----:B------:R-:W-:Y:S02]  /*0470*/  USEL UR4, URZ, 0xffffffff, UP0 ;  /* 0xffffffffff047887 */ /* 0x000fe40008000000 */
[----:B------:R-:W-:-:S10]  /*0480*/  UISETP.NE.AND.EX UP2, UPT, UR5, URZ, UPT, UP2 ;  /* 0x000000ff0500728c */ /* 0x000fd4000bf45320 */
[----:B------:R-:W-:Y:S01]  /*0490*/  VOTEU.ANY UP1, P0 ;  /* 0x0000000000ff7886 */ /* 0x000fe20000020100 */
[----:B------:R-:W-:-:S04]  /*04a0*/  @!UP2 USEL UR4, URZ, 0xffffffff, UP1 ;  /* 0xffffffffff04a887 */ /* 0x000fc80008800000 */
[----:B------:R-:W-:-:S04]  /*04b0*/  ULOP3.LUT UR4, UR4, 0x1, URZ, 0xc0, !UPT ;  /* 0x0000000104047892 */ /* 0x000fc8000f8ec0ff */
[----:B------:R-:W-:-:S11]  /*04c0*/  UISETP.NE.U32.AND UP2, UPT, UR4, 0x1, UPT ;  /* 0x000000010400788c */ /* 0x000fd6000bf45070 */
.L_x_8:
[----:B-12---:R-:W1:Y:S01]  /*04d0*/  SHFL.IDX PT, R2, R104, RZ, 0x1f ;  /* 0x00001fff68027589 */ /* 0x006e6200000e0000 */
[----:B------:R-:W-:-:S04]  /*04e0*/  UISETP.NE.AND UP1, UPT, UR8, 0x2, UPT ;  /* 0x000000020800788c */ /* 0x000fc8000bf25270 */
[----:B------:R-:W-:Y:S01]  /*04f0*/  USEL UR13, URZ, 0x1, UP1 ;  /* 0x00000001ff0d7887 */ /* 0x000fe20008800000 */
[----:B-1----:R-:W-:-:S13]  /*0500*/  ISETP.NE.AND P0, PT, R2, RZ, PT ;  /* 0x000000ff0200720c */ /* 0x002fda0003f05270 */
[----:B------:R-:W-:Y:S05]  /*0510*/  @P0 BRA `(.L_x_9) ;  /* 0x00000000009c0947 */ /* 0x000fea0003800000 */
[----:B------:R-:W-:Y:S01]  /*0520*/  ELECT P0, URZ, PT ;  /* 0x0000000000ff782f */ /* 0x000fe20003800000 */
[----:B------:R-:W-:-:S12]  /*0530*/  BSSY.RECONVERGENT B0, `(.L_x_9) ;  /* 0x0000025000007945 */ /* 0x000fd80003800200 */
[----:B------:R-:W-:Y:S05]  /*0540*/  @!P0 BRA `(.L_x_10) ;  /* 0x00000000008c8947 */ /* 0x000fea0003800000 */
[----:B------:R-:W1:Y:S01]  /*0550*/  S2UR UR5, SR_CgaCtaId ;  /* 0x00000000000579c3 */ /* 0x000e620000008800 */
[----:B------:R-:W-:Y:S01]  /*0560*/  UMOV UR6, 0x400 ;  /* 0x0000040000067882 */ /* 0x000fe20000000000 */
[----:B------:R-:W-:Y:S01]  /*0570*/  UMOV UR4, 0x1 ;  /* 0x0000000100047882 */ /* 0x000fe20000000000 */
[----:B-1----:R-:W-:Y:S02]  /*0580*/  ULEA UR5, UR5, UR6, 0x18 ;  /* 0x0000000605057291 */ /* 0x002fe4000f8ec0ff */
[----:B------:R-:W-:-:S04]  /*0590*/  UIADD3 UR6, UPT, UPT, -UR4, 0x100000, URZ ;  /* 0x0010000004067890 */ /* 0x000fc8000fffe1ff */
[----:B------:R-:W-:Y:S02]  /*05a0*/  USHF.L.U32 UR7, UR6, 0xb, URZ ;  /* 0x0000000b06077899 */ /* 0x000fe400080006ff */
[----:B------:R-:W-:Y:S01]  /*05b0*/  USHF.L.U32 UR6, UR6, 0x1, URZ ;  /* 0x0000000106067899 */ /* 0x000fe200080006ff */
[----:B------:R-:W1:Y:S11]  /*05c0*/  FENCE.VIEW.ASYNC.S ;  /* 0x00000000000073c6 */ /* 0x000e760000000000 */
[----:B-1----:R1:W2:Y:S01]  /*05d0*/  SYNCS.EXCH.64 URZ, [UR5], UR6 ;  /* 0x0000000605ff75b2 */ /* 0x0022a20008000100 */
[----:B------:R1:W3:Y:S01]  /*05e0*/  SYNCS.EXCH.64 URZ, [UR5+0x68], UR6 ;  /* 0x0000680605ff75b2 */ /* 0x0002e20008000100 */
[----:B------:R1:W4:Y:S01]  /*05f0*/  SYNCS.EXCH.64 URZ, [UR5+0x8], UR6 ;  /* 0x0000080605ff75b2 */ /* 0x0003220008000100 */
[----:B------:R1:W1:Y:S01]  /*0600*/  SYNCS.EXCH.64 URZ, [UR5+0x70], UR6 ;  /* 0x0000700605ff75b2 */ /* 0x0002620008000100 */
        /* <DEDUP_REMOVED lines=22> */
[----:B--234-:R-:W-:Y:S01]  /*0770*/  NOP ;  /* 0x0000000000007918 */ /* 0x01cfe20000000000 */
.L_x_10:
[----:B-1----:R-:W-:Y:S05]  /*0780*/  BSYNC.RECONVERGENT B0 ;  /* 0x0000000000007941 */ /* 0x002fea0003800200 */
.L_x_9:
[----:B------:R-:W1:Y:S01]  /*0790*/  SHFL.IDX PT, R2, R104, RZ, 0x1f ;  /* 0x00001fff68027589 */ /* 0x000e6200000e0000 */
[----:B------:R-:W-:Y:S01]  /*07a0*/  NOP ;  /* 0x0000000000007918 */ /* 0x000fe20000000000 */
[----:B-1----:R-:W-:-:S13]  /*07b0*/  ISETP.NE.AND P0, PT, R2, 0x1, PT ;  /* 0x000000010200780c */ /* 0x002fda0003f05270 */
[----:B------:R-:W-:Y:S05]  /*07c0*/  @P0 BRA `(.L_x_11) ;  /* 0x0000000000400947 */ /* 0x000fea0003800000 */
[----:B------:R-:W1:Y:S01]  /*07d0*/  S2UR UR6, SR_CgaCtaId ;  /* 0x00000000000679c3 */ /* 0x000e620000008800 */
[----:B------:R-:W-:Y:S01]  /*07e0*/  UMOV UR7, 0x400 ;  /* 0x0000040000077882 */ /* 0x000fe20000000000 */
[----:B------:R-:W-:Y:S01]  /*07f0*/  UMOV UR5, 0x20 ;  /* 0x0000002000057882 */ /* 0x000fe20000000000 */
[----:B------:R-:W-:Y:S01]  /*0800*/  UMOV UR4, 0x80 ;  /* 0x0000008000047882 */ /* 0x000fe20000000000 */
[----:B------:R-:W-:-:S04]  /*0810*/  UIADD3 UR10, UPT, UPT, -UR5, 0x100000, URZ ;  /* 0x00100000050a7890 */ /* 0x000fc8000fffe1ff */
[----:B------:R-:W-:Y:S02]  /*0820*/  USHF.L.U32 UR11, UR10, 0xb, URZ ;  /* 0x0000000b0a0b7899 */ /* 0x000fe400080006ff */
[----:B------:R-:W-:Y:S02]  /*0830*/  USHF.L.U32 UR10, UR10, 0x1, URZ ;  /* 0x000000010a0a7899 */ /* 0x000fe400080006ff */
[----:B------:R-:W-:-:S04]  /*0840*/  UIADD3 UR4, UPT, UPT, -UR4, 0x100000, URZ ;  /* 0x0010000004047890 */ /* 0x000fc8000fffe1ff */
[----:B------:R-:W-:Y:S02]  /*0850*/  USHF.L.U32 UR5, UR4, 0xb, URZ ;  /* 0x0000000b04057899 */ /* 0x000fe400080006ff */
[----:B------:R-:W-:Y:S01]  /*0860*/  USHF.L.U32 UR4, UR4, 0x1, URZ ;  /* 0x0000000104047899 */ /* 0x000fe200080006ff */
[----:B------:R-:W-:Y:S01]  /*0870*/  ELECT P0, URZ, PT ;  /* 0x0000000000ff782f */ /* 0x000fe20003800000 */
[----:B-1----:R-:W-:Y:S01]  /*0880*/  ULEA UR6, UR6, UR7, 0x18 ;  /* 0x0000000706067291 */ /* 0x002fe2000f8ec0ff */
[----:B------:R-:W1:Y:S11]  /*0890*/  FENCE.VIEW.ASYNC.S ;  /* 0x00000000000073c6 */ /* 0x000e760000000000 */
[----:B-1----:R1:W2:Y:S01]  /*08a0*/  SYNCS.EXCH.64 URZ, [UR6+0xd0], UR10 ;  /* 0x0000d00a06ff75b2 */ /* 0x0022a20008000100 */
[----:B------:R1:W3:Y:S01]  /*08b0*/  SYNCS.EXCH.64 URZ, [UR6+0xd8], UR4 ;  /* 0x0000d80406ff75b2 */ /* 0x0002e20008000100 */
[----:B------:R-:W-:Y:S01]  /*08c0*/  NOP ;  /* 0x0000000000007918 */ /* 0x000fe20000000000 */
.L_x_11:
[----:B------:R-:W4:Y:S01]  /*08d0*/  SHFL.IDX PT, R2, R104, RZ, 0x1f ;  /* 0x00001fff68027589 */ /* 0x000f2200000e0000 */
[----:B------:R-:W-:Y:S01]  /*08e0*/  NOP ;  /* 0x0000000000007918 */ /* 0x000fe20000000000 */
[----:B----4-:R-:W-:-:S13]  /*08f0*/  ISETP.NE.AND P0, PT, R2, 0x3, PT ;  /* 0x000000030200780c */ /* 0x010fda0003f05270 */
[----:B------:R-:W-:Y:S05]  /*0900*/  @P0 BRA `(.L_x_12) ;  /* 0x0000000000300947 */ /* 0x000fea0003800000 */
[----:B-1----:R-:W1:Y:S01]  /*0910*/  S2UR UR5, SR_CgaCtaId ;  /* 0x00000000000579c3 */ /* 0x002e620000008800 */
[----:B------:R-:W-:Y:S01]  /*0920*/  UMOV UR6, 0x400 ;  /* 0x0000040000067882 */ /* 0x000fe20000000000 */
[----:B------:R-:W-:Y:S01]  /*0930*/  UMOV UR4, 0x20 ;  /* 0x0000002000047882 */ /* 0x000fe20000000000 */
[----:B------:R-:W-:Y:S01]  /*0940*/  ELECT P0, URZ, PT ;  /* 0x0000000000ff782f */ /* 0x000fe20003800000 */
[----:B-1----:R-:W-:Y:S02]  /*0950*/  ULEA UR5, UR5, UR6, 0x18 ;  /* 0x0000000605057291 */ /* 0x002fe4000f8ec0ff */
[----:B------:R-:W-:-:S04]  /*0960*/  UIADD3 UR6, UPT, UPT, -UR4, 0x100000, URZ ;  /* 0x0010000004067890 */ /* 0x000fc8000fffe1ff */
[----:B------:R-:W-:Y:S02]  /*0970*/  USHF.L.U32 UR7, UR6, 0xb, URZ ;  /* 0x0000000b06077899 */ /* 0x000fe400080006ff */
[----:B------:R-:W-:Y:S01]  /*0980*/  USHF.L.U32 UR6, UR6, 0x1, URZ ;  /* 0x0000000106067899 */ /* 0x000fe200080006ff */
[----:B------:R-:W1:Y:S11]  /*0990*/  FENCE.VIEW.ASYNC.S ;  /* 0x00000000000073c6 */ /* 0x000e760000000000 */
[----:B-1----:R4:W1:Y:S01]  /*09a0*/  SYNCS.EXCH.64 URZ, [UR5+0xe0], UR6 ;  /* 0x0000e00605ff75b2 */ /* 0x0028620008000100 */
[----:B------:R4:W1:Y:S02]  /*09b0*/  SYNCS.EXCH.64 URZ, [UR5+0xe8], UR6 ;  /* 0x0000e80605ff75b2 */ /* 0x0008640008000100 */
[----:B----4-:R-:W-:Y:S01]  /*09c0*/  NOP ;  /* 0x0000000000007918 */ /* 0x010fe20000000000 */
.L_x_12:
[----:B------:R-:W4:Y:S01]  /*09d0*/  SHFL.IDX PT, R2, R104, RZ, 0x1f ;  /* 0x00001fff68027589 */ /* 0x000f2200000e0000 */
[----:B------:R-:W-:Y:S01]  /*09e0*/  NOP ;  /* 0x0000000000007918 */ /* 0x000fe20000000000 */
[----:B----4-:R-:W-:-:S13]  /*09f0*/  ISETP.NE.AND P0, PT, R2, 0x4, PT ;  /* 0x000000040200780c */ /* 0x010fda0003f05270 */
[----:B------:R-:W-:Y:S05]  /*0a00*/  @P0 BRA `(.L_x_13) ;  /* 0x00000000004c0947 */ /* 0x000fea0003800000 */
[----:B-1----:R-:W1:Y:S01]  /*0a10*/  S2UR UR5, SR_CgaCtaId ;  /* 0x00000000000579c3 */ /* 0x002e620000008800 */
[----:B------:R-:W-:Y:S01]  /*0a20*/  UMOV UR7, 0x100 ;  /* 0x0000010000077882 */ /* 0x000fe20000000000 */
[----:B------:R-:W-:Y:S01]  /*0a30*/  UMOV UR6, 0x400 ;  /* 0x0000040000067882 */ /* 0x000fe20000000000 */
[----:B------:R-:W-:Y:S01]  /*0a40*/  USEL UR7, UR7, 0xe0, UP2 ;  /* 0x000000e007077887 */ /* 0x000fe20009000000 */
[----:B------:R-:W-:Y:S01]  /*0a50*/  UMOV UR4, 0x1 ;  /* 0x0000000100047882 */ /* 0x000fe20000000000 */
[----:B------:R-:W-:Y:S01]  /*0a60*/  ELECT P0, URZ, PT ;  /* 0x0000000000ff782f */ /* 0x000fe20003800000 */
[----:B------:R-:W-:-:S04]  /*0a70*/  UIADD3 UR10, UPT, UPT, -UR4, 0x100000, URZ ;  /* 0x00100000040a7890 */ /* 0x000fc8000fffe1ff */
[----:B------:R-:W-:Y:S02]  /*0a80*/  USHF.L.U32 UR11, UR10, 0xb, URZ ;  /* 0x0000000b0a0b7899 */ /* 0x000fe400080006ff */
[----:B------:R-:W-:Y:S02]  /*0a90*/  USHF.L.U32 UR10, UR10, 0x1, URZ ;  /* 0x000000010a0a7899 */ /* 0x000fe400080006ff */
[----:B-1----:R-:W-:Y:S02]  /*0aa0*/  ULEA UR5, UR5, UR6, 0x18 ;  /* 0x0000000605057291 */ /* 0x002fe4000f8ec0ff */
[----:B------:R-:W-:-:S04]  /*0ab0*/  UIADD3 UR6, UPT, UPT, -UR7, 0x100000, URZ ;  /* 0x0010000007067890 */ /* 0x000fc8000fffe1ff */
[----:B------:R-:W-:Y:S02]  /*0ac0*/  USHF.L.U32 UR7, UR6, 0xb, URZ ;  /* 0x0000000b06077899 */ /* 0x000fe400080006ff */
[----:B------:R-:W-:Y:S01]  /*0ad0*/  USHF.L.U32 UR6, UR6, 0x1, URZ ;  /* 0x0000000106067899 */ /* 0x000fe200080006ff */
[----:B------:R-:W1:Y:S03]  /*0ae0*/  FENCE.VIEW.ASYNC.S ;  /* 0x00000000000073c6 */ /* 0x000e660000000000 */
[----:B-1----:R4:W1:Y:S08]  /*0af0*/  SYNCS.EXCH.64 URZ, [UR5+0xf0], UR10 ;  /* 0x0000f00a05ff75b2 */ /* 0x0028700008000100 */
[----:B------:R4:W1:Y:S01]  /*0b00*/  SYNCS.EXCH.64 URZ, [UR5+0x100], UR6 ;  /* 0x0001000605ff75b2 */ /* 0x0008620008000100 */
[----:B------:R4:W1:Y:S01]  /*0b10*/  SYNCS.EXCH.64 URZ, [UR5+0xf8], UR10 ;  /* 0x0000f80a05ff75b2 */ /* 0x0008620008000100 */
[----:B------:R4:W1:Y:S02]  /*0b20*/  SYNCS.EXCH.64 URZ, [UR5+0x108], UR6 ;  /* 0x0001080605ff75b2 */ /* 0x0008640008000100 */
[----:B----4-:R-:W-:Y:S01]  /*0b30*/  NOP ;  /* 0x0000000000007918 */ /* 0x010fe20000000000 */
.L_x_13:
[----:B------:R-:W4:Y:S01]  /*0b40*/  SHFL.IDX PT, R2, R104, RZ, 0x1f ;  /* 0x00001fff68027589 */ /* 0x000f2200000e0000 */
[----:B------:R-:W-:Y:S01]  /*0b50*/  NOP ;  /* 0x0000000000007918 */ /* 0x000fe20000000000 */
[----:B----4-:R-:W-:-:S13]  /*0b60*/  ISETP.NE.AND P0, PT, R2, 0x5, PT ;  /* 0x000000050200780c */ /* 0x010fda0003f05270 */
[----:B------:R-:W-:Y:S05]  /*0b70*/  @P0 BRA `(.L_x_14) ;  /* 0x0000000000580947 */ /* 0x000fea0003800000 */
[----:B-1----:R-:W1:Y:S01]  /*0b80*/  S2UR UR6, SR_CgaCtaId ;  /* 0x00000000000679c3 */ /* 0x002e620000008800 */
        /* <DEDUP_REMOVED lines=12> */
[----:B-1----:R4:W1:Y:S01]  /*0c50*/  SYNCS.EXCH.64 URZ, [UR6+0x110], UR10 ;  /* 0x0001100a06ff75b2 */ /* 0x0028620008000100 */
[----:B------:R4:W1:Y:S01]  /*0c60*/  SYNCS.EXCH.64 URZ, [UR6+0x130], UR4 ;  /* 0x0001300406ff75b2 */ /* 0x0008620008000100 */
[----:B------:R4:W1:Y:S01]  /*0c70*/  SYNCS.EXCH.64 URZ, [UR6+0x118], UR10 ;  /* 0x0001180a06ff75b2 */ /* 0x0008620008000100 */
[----:B------:R4:W1:Y:S01]  /*0c80*/  SYNCS.EXCH.64 URZ, [UR6+0x138], UR4 ;  /* 0x0001380406ff75b2 */ /* 0x0008620008000100 */
[----:B------:R4:W1:Y:S01]  /*0c90*/  SYNCS.EXCH.64 URZ, [UR6+0x120], UR10 ;  /* 0x0001200a06ff75b2 */ /* 0x0008620008000100 */
[----:B------:R4:W1:Y:S01]  /*0ca0*/  SYNCS.EXCH.64 URZ, [UR6+0x140], UR4 ;  /* 0x0001400406ff75b2 */ /* 0x0008620008000100 */
[----:B------:R4:W1:Y:S01]  /*0cb0*/  SYNCS.EXCH.64 URZ, [UR6+0x128], UR10 ;  /* 0x0001280a06ff75b2 */ /* 0x0008620008000100 */
[----:B------:R4:W1:Y:S02]  /*0cc0*/  SYNCS.EXCH.64 URZ, [UR6+0x148], UR4 ;  /* 0x0001480406ff75b2 */ /* 0x0008640008000100 */
[----:B----4-:R-:W-:Y:S01]  /*0cd0*/  NOP ;  /* 0x0000000000007918 */ /* 0x010fe20000000000 */
.L_x_14:
        /* <DEDUP_REMOVED lines=14> */
[----:B------:R4:W1:Y:S01]  /*0dc0*/  SYNCS.EXCH.64 URZ, [UR5+0x160], UR6 ;  /* 0x0001600605ff75b2 */ /* 0x0008620008000100 */
[----:B------:R4:W1:Y:S01]  /*0dd0*/  SYNCS.EXCH.64 URZ, [UR5+0x158], UR6 ;  /* 0x0001580605ff75b2 */ /* 0x0008620008000100 */
[----:B------:R4:W1:Y:S02]  /*0de0*/  SYNCS.EXCH.64 URZ, [UR5+0x168], UR6 ;  /* 0x0001680605ff75b2 */ /* 0x0008640008000100 */
[----:B----4-:R-:W-:Y:S01]  /*0df0*/  NOP ;  /* 0x0000000000007918 */ /* 0x010fe20000000000 */
.L_x_15:
[----:B-1----:R-:W1:Y:S01]  /*0e00*/  S2UR UR5, SR_CTAID.X ;  /* 0x00000000000579c3 */ /* 0x002e620000002500 */
[----:B------:R-:W-:-:S05]  /*0e10*/  CS2R.32 R97, SR_CgaSize ;  /* 0x0000000000617805 */ /* 0x000fca0000008a00 */
[----:B------:R-:W-:-:S05]  /*0e20*/  IMAD R97, R97, -0xa0, RZ ;  /* 0xffffff6061617824 */ /* 0x000fca00078e02ff */
[----:B------:R-:W-:-:S14]  /*0e30*/  R2UR UR7, R97 ;  /* 0x00000000610772ca */ /* 0x000fdc00000e0000 */
[----:B------:R-:W4:Y:S01]  /*0e40*/  LDCU UR7, c[0x0][UR7+0x2b0] ;  /* 0x00005600070777ac */ /* 0x000f220008000800 */
[----:B------:R-:W-:Y:S01]  /*0e50*/  NOP ;  /* 0x0000000000007918 */ /* 0x000fe20000000000 */
[----:B------:R-:W-:-:S05]  /*0e60*/  CS2R.32 R97, SR_CgaSize ;  /* 0x0000000000617805 */ /* 0x000fca0000008a00 */
[----:B------:R-:W-:-:S05]  /*0e70*/  IMAD R97, R97, -0xa0, RZ ;  /* 0xffffff6061617824 */ /* 0x000fca00078e02ff */
[----:B------:R-:W-:-:S14]  /*0e80*/  R2UR UR6, R97 ;  /* 0x00000000610672ca */ /* 0x000fdc00000e0000 */
[----:B------:R-:W2:Y:S01]  /*0e90*/  LDCU UR6, c[0x0][UR6+0x2b4] ;  /* 0x00005680060677ac */ /* 0x000ea20008000800 */
[----:B------:R-:W3:Y:S08]  /*0ea0*/  S2UR UR4, SR_CTAID.Y ;  /* 0x00000000000479c3 */ /* 0x000ef00000002600 */
[----:B------:R-:W2:Y:S01]  /*0eb0*/  LDC R9, c[0x0][0xb24] ;  /* 0x0002c900ff097b82 */ /* 0x000ea20000000800 */
[----:B-1----:R-:W-:-:S02]  /*0ec0*/  I2FP.F32.U32 R5, UR5 ;  /* 0x0000000500057c45 */ /* 0x002fc40008201000 */
[----:B------:R-:W-:-:S05]  /*0ed0*/  CS2R.32 R3, SR_CgaSize ;  /* 0x0000000000037805 */ /* 0x000fca0000008a00 */
[----:B------:R-:W-:-:S06]  /*0ee0*/  IMAD R3, R3, -0xa0, RZ ;  /* 0xffffff6003037824 */ /* 0x000fcc00078e02ff */
[----:B------:R-:W1:Y:S01]  /*0ef0*/  LDC R3, c[0x0][R3+0x2a0] ;  /* 0x0000a80003037b82 */ /* 0x000e620000000800 */
[----:B------:R-:W-:Y:S01]  /*0f00*/  MOV R97, UR5 ;  /* 0x0000000500617c02 */ /* 0x000fe20008000f00 */
[----:B----4-:R-:W-:Y:S01]  /*0f10*/  FMUL R5, R5, UR7 ;  /* 0x0000000705057c20 */ /* 0x010fe20008400000 */
[----:B---3--:R-:W-:Y:S02]  /*0f20*/  I2FP.F32.U32 R4, UR4 ;  /* 0x0000000400047c45 */ /* 0x008fe40008201000 */
[----:B------:R-:W-:-:S05]  /*0f30*/  CS2R.32 R2, SR_CgaSize ;  /* 0x0000000000027805 */ /* 0x000fca0000008a00 */
[----:B------:R-:W-:-:S06]  /*0f40*/  IMAD R2, R2, -0xa0, RZ ;  /* 0xffffff6002027824 */ /* 0x000fcc00078e02ff */
[----:B------:R-:W3:Y:S01]  /*0f50*/  LDC R2, c[0x0][R2+0x2a4] ;  /* 0x0000a90002027b82 */ /* 0x000ee20000000800 */
[----:B------:R-:W4:Y:S01]  /*0f60*/  F2I.U32.TRUNC.NTZ R90, R5 ;  /* 0x00000005005a7305 */ /* 0x000f22000020f000 */
[----:B------:R-:W-:Y:S01]  /*0f70*/  MOV R91, UR4 ;  /* 0x00000004005b7c02 */ /* 0x000fe20008000f00 */
[----:B--2---:R-:W-:-:S05]  /*0f80*/  FMUL R4, R4, UR6 ;  /* 0x0000000604047c20 */ /* 0x004fca0008400000 */
[----:B------:R-:W-:Y:S01]  /*0f90*/  BAR.SYNC.DEFER_BLOCKING 0x0 ;  /* 0x0000000000007b1d */ /* 0x000fe20000010000 */
[----:B------:R-:W-:-:S05]  /*0fa0*/  ISETP.GE.AND P0, PT, R9, 0x1, PT ;  /* 0x000000010900780c */ /* 0x000fca0003f06270 */
[----:B------:R-:W2:Y:S02]  /*0fb0*/  F2I.U32.TRUNC.NTZ R79, R4 ;  /* 0x00000004004f7305 */ /* 0x000ea4000020f000 */
[----:B------:R-:W3:Y:S01]  /*0fc0*/  S2UR UR36, SR_CTAID.Z ;  /* 0x00000000002479c3 */ /* 0x000ee20000002700 */
[----:B----4-:R-:W-:-:S05]  /*0fd0*/  IADD3 R90, PT, PT, -R90, RZ, RZ ;  /* 0x000000ff5a5a7210 */ /* 0x010fca0007ffe1ff */
[----:B-1----:R-:W-:Y:S01]  /*0fe0*/  IMAD R90, R3, R90, UR5 ;  /* 0x00000005035a7e24 */ /* 0x002fe2000f8e025a */
[----:B--2---:R-:W-:-:S05]  /*0ff0*/  IADD3 R79, PT, PT, -R79, RZ, RZ ;  /* 0x000000ff4f4f7210 */ /* 0x004fca0007ffe1ff */
[----:B---3--:R-:W-:Y:S01]  /*1000*/  IMAD R79, R2, R79, UR4 ;  /* 0x00000004024f7e24 */ /* 0x008fe2000f8e024f */
[----:B------:R-:W-:Y:S06]  /*1010*/  @!P0 BRA `(.L_x_16) ;  /* 0x0000000000b88947 */ /* 0x000fec0003800000 */
[----:B------:R-:W1:Y:S01]  /*1020*/  LDC.64 R4, c[0x0][0xb18] ;  /* 0x0002c600ff047b82 */ /* 0x000e620000000a00 */
[----:B------:R-:W-:-:S07]  /*1030*/  ISETP.NE.AND P0, PT, R9, 0x1, PT ;  /* 0x000000010900780c */ /* 0x000fce0003f05270 */
[----:B------:R-:W2:Y:S08]  /*1040*/  LDC R10, c[0x0][0xb0c] ;  /* 0x0002c300ff0a7b82 */ /* 0x000eb00000000800 */
[----:B------:R-:W3:Y:S08]  /*1050*/  LDC R11, c[0x0][0x370] ;  /* 0x0000dc00ff0b7b82 */ /* 0x000ef00000000800 */
[----:B------:R-:W4:Y:S01]  /*1060*/  LDC R12, c[0x0][0x374] ;  /* 0x0000dd00ff0c7b82 */ /* 0x000f220000000800 */
[----:B-1----:R-:W-:-:S07]  /*1070*/  ISETP.NE.AND P1, PT, R4, 0x1, PT ;  /* 0x000000010400780c */ /* 0x002fce0003f25270 */
[----:B------:R-:W3:Y:S01]  /*1080*/  LDC.64 R6, c[0x0][0xb10] ;  /* 0x0002c400ff067b82 */ /* 0x000ee20000000a00 */
[----:B--2---:R-:W-:-:S07]  /*1090*/  ISETP.NE.AND P2, PT, R10, 0x1, PT ;  /* 0x000000010a00780c */ /* 0x004fce0003f45270 */
[----:B------:R-:W1:Y:S08]  /*10a0*/  LDC R8, c[0x0][0xb20] ;  /* 0x0002c800ff087b82 */ /* 0x000e700000000800 */
[----:B------:R-:W2:Y:S01]  /*10b0*/  LDC.64 R2, c[0x0][0xb28] ;  /* 0x0002ca00ff027b82 */ /* 0x000ea20000000a00 */
[----:B----4-:R-:W-:-:S04]  /*10c0*/  IMAD.HI.U32 R13, R12, R5, RZ ;  /* 0x000000050c0d7227 */ /* 0x010fc800078e00ff */
[----:B------:R-:W-:-:S04]  /*10d0*/  IMAD.HI.U32 R5, R91, R5, RZ ;  /* 0x000000055b057227 */ /* 0x000fc800078e00ff */
[----:B---3--:R-:W-:-:S04]  /*10e0*/  IMAD.HI.U32 R14, R11, R6, RZ ;  /* 0x000000060b0e7227 */ /* 0x008fc800078e00ff */
[----:B------:R-:W-:Y:S01]  /*10f0*/  IMAD.HI.U32 R16, R97, R6, RZ ;  /* 0x0000000661107227 */ /* 0x000fe200078e00ff */
[-C--:B------:R-:W-:Y:S02]  /*1100*/  @P2 SHF.R.U32.HI R11, RZ, R7.reuse, R14 ;  /* 0x00000007ff0b2219 */ /* 0x080fe4000001160e */
[-C--:B-1----:R-:W-:Y:S02]  /*1110*/  @P1 SHF.R.U32.HI R12, RZ, R8.reuse, R13 ;  /* 0x00000008ff0c1219 */ /* 0x082fe4000001160d */
[----:B------:R-:W-:Y:S02]  /*1120*/  SHF.R.U32.HI R8, RZ, R8, R5 ;  /* 0x00000008ff087219 */ /* 0x000fe40000011605 */
[----:B------:R-:W-:Y:S02]  /*1130*/  SHF.R.U32.HI R16, RZ, R7, R16 ;  /* 0x00000007ff107219 */ /* 0x000fe40000011610 */
[----:B------:R-:W-:Y:S01]  /*1140*/  SEL R5, R91, R8, !P1 ;  /* 0x000000085b057207 */ /* 0x000fe20004800000 */
[----:B--2---:R-:W-:Y:S01]  /*1150*/  IMAD.HI.U32 R14, R12, R2, RZ ;  /* 0x000000020c0e7227 */ /* 0x004fe200078e00ff */
[----:B------:R-:W-:-:S03]  /*1160*/  SEL R7, R97, R16, !P2 ;  /* 0x0000001061077207 */ /* 0x000fc60005000000 */
[----:B------:R-:W-:Y:S01]  /*1170*/  IMAD.HI.U32 R6, R11, R2, RZ ;  /* 0x000000020b067227 */ /* 0x000fe200078e00ff */
[----:B------:R-:W-:-:S04]  /*1180*/  @P0 SHF.R.U32.HI R12, RZ, R3, R14 ;  /* 0x00000003ff0c0219 */ /* 0x000fc8000001160e */
[----:B------:R-:W-:Y:S01]  /*1190*/  @P0 SHF.R.U32.HI R11, RZ, R3, R6 ;  /* 0x00000003ff0b0219 */ /* 0x000fe20000011606 */
[----:B------:R-:W-:-:S04]  /*11a0*/  IMAD R12, R12, R9, RZ ;  /* 0x000000090c0c7224 */ /* 0x000fc800078e02ff */
[----:B------:R-:W-:Y:S01]  /*11b0*/  IMAD R6, R11, R9, RZ ;  /* 0x000000090b067224 */ /* 0x000fe200078e02ff */
[----:B------:R-:W-:-:S04]  /*11c0*/  ISETP.GE.AND P1, PT, R5, R12, PT ;  /* 0x0000000c0500720c */ /* 0x000fc80003f26270 */
[----:B------:R-:W-:Y:S01]  /*11d0*/  ISETP.GE.OR P1, PT, R7, R6, P1 ;  /* 0x000000060700720c */ /* 0x000fe20000f26670 */
[----:B------:R-:W-:-:S05]  /*11e0*/  IMAD.HI.U32 R6, R5, R2, RZ ;  /* 0x0000000205067227 */ /* 0x000fca00078e00ff */
[----:B------:R-:W-:-:S04]  /*11f0*/  SHF.R.U32.HI R6, RZ, R3, R6 ;  /* 0x00000003ff067219 */ /* 0x000fc80000011606 */
[----:B------:R-:W-:-:S03]  /*1200*/  SEL R6, R5, R6, !P0 ;  /* 0x0000000605067207 */ /* 0x000fc60004000000 */
[----:B------:R-:W-:Y:S01]  /*1210*/  @!P1 IMAD.HI.U32 R8, R7, R2, RZ ;  /* 0x0000000207089227 */ /* 0x000fe200078e00ff */
[----:B------:R-:W-:-:S04]  /*1220*/  IADD3 R2, PT, PT, -R6, RZ, RZ ;  /* 0x000000ff06027210 */ /* 0x000fc80007ffe1ff */
[----:B------:R-:W-:Y:S01]  /*1230*/  @!P1 SHF.R.U32.HI R8, RZ, R3, R8 ;  /* 0x00000003ff089219 */ /* 0x000fe20000011608 */
[----:B------:R-:W-:-:S03]  /*1240*/  IMAD R2, R9, R2, R5 ;  /* 0x0000000209027224 */ /* 0x000fc600078e0205 */
[----:B------:R-:W-:Y:S02]  /*1250*/  @!P1 SEL R3, R7, R8, !P0 ;  /* 0x0000000807039207 */ /* 0x000fe40004000000 */
[----:B------:R-:W-:-:S03]  /*1260*/  IADD3 R8, PT, PT, -R5, RZ, RZ ;  /* 0x000000ff05087210 */ /* 0x000fc60007ffe1ff */
[--C-:B------:R-:W-:Y:S02]  /*1270*/  @!P1 IMAD.IADD R6, R6, 0x1, -R3.reuse ;  /* 0x0000000106069824 */ /* 0x100fe400078e0a03 */
[----:B------:R-:W-:Y:S01]  /*1280*/  @!P1 IMAD R3, R2, R11, R3 ;  /* 0x0000000b02039224 */ /* 0x000fe200078e0203 */
[----:B------:R-:W-:Y:S01]  /*1290*/  IADD3 R2, PT, PT, -R7, RZ, RZ ;  /* 0x000000ff07027210 */ /* 0x000fe20007ffe1ff */
[----:B------:R-:W-:Y:S02]  /*12a0*/  @!P1 IMAD R5, R6, R9, R7 ;  /* 0x0000000906059224 */ /* 0x000fe400078e0207 */
[----:B------:R-:W-:Y:S02]  /*12b0*/  IMAD R8, R4, R8, R91 ;  /* 0x0000000804087224 */ /* 0x000fe400078e025b */
[----:B------:R-:W-:Y:S02]  /*12c0*/  @!P1 IMAD.MOV.U32 R7, RZ, RZ, R3 ;  /* 0x000000ffff079224 */ /* 0x000fe400078e0003 */
[----:B------:R-:W-:-:S02]  /*12d0*/  IMAD R2, R10, R2, R97 ;  /* 0x000000020a027224 */ /* 0x000fc400078e0261 */
[----:B------:R-:W-:Y:S02]  /*12e0*/  IMAD R91, R5, R4, R8 ;  /* 0x00000004055b7224 */ /* 0x000fe400078e0208 */
[----:B------:R-:W-:Y:S02]  /*12f0*/  IMAD R97, R7, R10, R2 ;  /* 0x0000000a07617224 */ /* 0x000fe400078e0202 */
.L_x_16:
[----:B------:R-:W1:Y:S01]  /*1300*/  LDCU UR4, c[0x0][0xb30] ;  /* 0x00016600ff0477ac */ /* 0x000e620008000800 */
[----:B------:R-:W2:Y:S08]  /*1310*/  S2UR UR37, SR_CgaCtaId ;  /* 0x00000000002579c3 */ /* 0x000eb00000008800 */
[----:B------:R-:W3:Y:S01]  /*1320*/  LDC R40, c[0x0][0xb24] ;  /* 0x0002c900ff287b82 */ /* 0x000ee20000000800 */
[----:B-1----:R-:W-:-:S09]  /*1330*/  UISETP.NE.AND UP1, UPT, UR4, 0x1, UPT ;  /* 0x000000010400788c */ /* 0x002fd2000bf25270 */
[----:B--2---:R-:W-:Y:S05]  /*1340*/  BRA.U UP1, `(.L_x_17) ;  /* 0x0000000101407547 */ /* 0x004fea000b800000 */
[----:B------:R-:W1:Y:S08]  /*1350*/  LDC.64 R4, c[0x0][0xb10] ;  /* 0x0002c400ff047b82 */ /* 0x000e700000000a00 */
[----:B------:R-:W2:Y:S08]  /*1360*/  LDC.64 R2, c[0x0][0xb18] ;  /* 0x0002c600ff027b82 */ /* 0x000eb00000000a00 */
[----:B------:R-:W4:Y:S08]  /*1370*/  LDC R6, c[0x0][0xb20] ;  /* 0x0002c800ff067b82 */ /* 0x000f300000000800 */
[----:B------:R-:W3:Y:S01]  /*1380*/  LDC R8, c[0x0][0xb0c] ;  /* 0x0002c300ff087b82 */ /* 0x000ee20000000800 */
[----:B-1----:R-:W-:-:S05]  /*1390*/  IMAD.HI.U32 R4, R97, R4, RZ ;  /* 0x0000000461047227 */ /* 0x002fca00078e00ff */
[----:B------:R-:W-:Y:S01]  /*13a0*/  SHF.R.U32.HI R4, RZ, R5, R4 ;  /* 0x00000005ff047219 */ /* 0x000fe20000011604 */
[----:B--2---:R-:W-:Y:S01]  /*13b0*/  IMAD.HI.U32 R3, R91, R3, RZ ;  /* 0x000000035b037227 */ /* 0x004fe200078e00ff */
[----:B------:R-:W-:-:S04]  /*13c0*/  ISETP.NE.AND P0, PT, R2, 0x1, PT ;  /* 0x000000010200780c */ /* 0x000fc80003f05270 */
[----:B----4-:R-:W-:-:S04]  /*13d0*/  SHF.R.U32.HI R6, RZ, R6, R3 ;  /* 0x00000006ff067219 */ /* 0x010fc80000011603 */
[----:B------:R-:W-:Y:S02]  /*13e0*/  SEL R3, R91, R6, !P0 ;  /* 0x000000065b037207 */ /* 0x000fe40004000000 */
[----:B---3--:R-:W-:-:S04]  /*13f0*/  ISETP.NE.AND P1, PT, R8, 0x1, PT ;  /* 0x000000010800780c */ /* 0x008fc80003f25270 */
[----:B------:R-:W-:-:S05]  /*1400*/  SEL R4, R97, R4, !P1 ;  /* 0x0000000461047207 */ /* 0x000fca0004800000 */
[----:B------:R-:W-:Y:S02]  /*1410*/  IMAD.IADD R5, R3, 0x1, -R4 ;  /* 0x0000000103057824 */ /* 0x000fe400078e0a04 */
[----:B------:R-:W-:Y:S02]  /*1420*/  IMAD.IADD R3, R4, 0x1, -R3 ;  /* 0x0000000104037824 */ /* 0x000fe400078e0a03 */
[----:B------:R-:W-:Y:S02]  /*1430*/  IMAD R97, R5, R8, R97 ;  /* 0x0000000805617224 */ /* 0x000fe400078e0261 */
[----:B------:R-:W-:-:S07]  /*1440*/  IMAD R91, R3, R2, R91 ;  /* 0x00000002035b7224 */ /* 0x000fce00078e025b */
.L_x_17:
[----:B------:R-:W-:Y:S01]  /*1450*/  BAR.SYNC.DEFER_BLOCKING 0x0 ;  /* 0x0000000000007b1d */ /* 0x000fe20000010000 */
[----:B------:R-:W-:Y:S01]  /*1460*/  UISETP.NE.AND UP1, UPT, UR8, 0x2, UPT ;  /* 0x000000020800788c */ /* 0x000fe2000bf25270 */
[----:B------:R-:W-:Y:S02]  /*1470*/  ISETP.NE.OR P5, PT, R0, 0x2, !P5 ;  /* 0x000000020000780c */ /* 0x000fe40006fa5670 */
[----:B------:R-:W-:-:S06]  /*1480*/  LOP3.LUT R2, R101, 0x1f, RZ, 0xc0, !PT ;  /* 0x0000001f65027812 */ /* 0x000fcc00078ec0ff */
[----:B------:R-:W-:Y:S05]  /*1490*/  BRA.U UP1, `(.L_x_18) ;  /* 0x0000001501987547 */ /* 0x000fea000b800000 */
[----:B------:R-:W1:Y:S01]  /*14a0*/  LDCU UR13, c[0x0][0x38c] ;  /* 0x00007180ff0d77ac */ /* 0x000e620008000800 */
[----:B------:R-:W2:Y:S01]  /*14b0*/  LDC R9, c[0x0][0x370] ;  /* 0x0000dc00ff097b82 */ /* 0x000ea20000000800 */
[----:B------:R-:W-:Y:S01]  /*14c0*/  PLOP3.LUT P1, PT, PT, PT, UP2, 0x80, 0x8 ;  /* 0x000000000008781c */ /* 0x000fe20003f2f028 */
[----:B------:R-:W-:Y:S01]  /*14d0*/  IMAD.MOV.U32 R15, RZ, RZ, 0x1 ;  /* 0x00000001ff0f7424 */ /* 0x000fe200078e00ff */
[----:B------:R-:W-:Y:S01]  /*14e0*/  ISETP.EQ.OR P4, PT, R2, RZ, P5 ;  /* 0x000000ff0200720c */ /* 0x000fe20002f82670 */
[----:B------:R-:W-:Y:S01]  /*14f0*/  IMAD.MOV.U32 R14, RZ, RZ, RZ ;  /* 0x000000ffff0e7224 */ /* 0x000fe200078e00ff */
[----:B------:R-:W-:Y:S02]  /*1500*/  PLOP3.LUT P1, PT, P1, PT, PT, 0x8, 0x80 ;  /* 0x000000000080781c */ /* 0x000fe40000f2e170 */
[----:B------:R-:W-:Y:S01]  /*1510*/  CS2R R12, SRZ ;  /* 0x00000000000c7805 */ /* 0x000fe2000001ff00 */
[----:B------:R-:W-:Y:S01]  /*1520*/  IMAD.MOV.U32 R10, RZ, RZ, 0x1 ;  /* 0x00000001ff0a7424 */ /* 0x000fe200078e00ff */
[----:B------:R-:W4:Y:S01]  /*1530*/  LDC R0, c[0x0][0x374] ;  /* 0x0000dd00ff007b82 */ /* 0x000f220000000800 */
[----:B------:R-:W2:Y:S01]  /*1540*/  LDCU.64 UR22, c[0x0][0x348] ;  /* 0x00006900ff1677ac */ /* 0x000ea20008000a00 */
[----:B------:R-:W-:Y:S01]  /*1550*/  UMOV UR6, URZ ;  /* 0x000000ff00067c82 */ /* 0x000fe20008000000 */
[----:B-1----:R-:W-:-:S04]  /*1560*/  UIADD3 UR5, UPT, UPT, UR13, 0x7f, URZ ;  /* 0x0000007f0d057890 */ /* 0x002fc8000fffe0ff */
[----:B------:R-:W-:-:S04]  /*1570*/  USHF.R.S32.HI UR4, URZ, 0x1f, UR5 ;  /* 0x0000001fff047899 */ /* 0x000fc80008011405 */
[----:B------:R-:W-:-:S04]  /*1580*/  ULEA.HI UR4, UR4, UR5, URZ, 0x7 ;  /* 0x0000000504047291 */ /* 0x000fc8000f8f38ff */
[----:B------:R-:W-:Y:S02]  /*1590*/  USHF.R.S32.HI UR15, URZ, 0x7, UR4 ;  /* 0x00000007ff0f7899 */ /* 0x000fe40008011404 */
[----:B------:R-:W-:Y:S02]  /*15a0*/  UIADD3 UR4, UPT, UPT, UR13, -0x1, URZ ;  /* 0xffffffff0d047890 */ /* 0x000fe4000fffe0ff */
[----:B------:R-:W-:Y:S02]  /*15b0*/  UISETP.LT.U32.AND UP0, UPT, UR15, 0xd, UPT ;  /* 0x0000000d0f00788c */ /* 0x000fe4000bf01070 */
[----:B------:R-:W-:Y:S02]  /*15c0*/  UISETP.GE.U32.AND UP1, UPT, UR4, -0xff, UPT ;  /* 0xffffff010400788c */ /* 0x000fe4000bf26070 */
[----:B------:R-:W-:Y:S02]  /*15d0*/  USEL UR14, UR15, 0xd, UP0 ;  /* 0x0000000d0f0e7887 */ /* 0x000fe40008000000 */
[----:B------:R-:W-:-:S02]  /*15e0*/  UIADD3 UR13, UPT, UPT, UR13, 0xfe, URZ ;  /* 0x000000fe0d0d7890 */ /* 0x000fc4000fffe0ff */
[----:B------:R-:W-:Y:S02]  /*15f0*/  UIADD3 UR5, UPT, UPT, UR14, -0x1, URZ ;  /* 0xffffffff0e057890 */ /* 0x000fe4000fffe0ff */
[----:B------:R-:W-:-:S03]  /*1600*/  UIADD3 UR7, UPT, UPT, UR15, -UR14, URZ ;  /* 0x8000000e0f077290 */ /* 0x000fc6000fffe0ff */
[----:B------:R-:W-:-:S04]  /*1610*/  @UP1 UIADD3 UR5, UPT, UPT, UR14, URZ, URZ ;  /* 0x000000ff0e051290 */ /* 0x000fc8000fffe0ff */
[----:B--2---:R-:W-:-:S12]  /*1620*/  UIADD3 UR5, UPT, UPT, UR5, 0x1, URZ ;  /* 0x0000000105057890 */ /* 0x004fd8000fffe0ff */
.L_x_36:
[----:B------:R-:W-:Y:S01]  /*1630*/  UISETP.NE.AND UP0, UPT, UR37, URZ, UPT ;  /* 0x000000ff2500728c */ /* 0x000fe2000bf05270 */
[----:B------:R-:W1:Y:S08]  /*1640*/  S2UR UR37, SR_CgaCtaId ;  /* 0x00000000002579c3 */ /* 0x000e700000008800 */
[----:B------:R-:W-:Y:S05]  /*1650*/  BRA.U UP0, `(.L_x_19) ;  /* 0x0000000100347547 */ /* 0x000fea000b800000 */
[----:B------:R-:W2:Y:S01]  /*1660*/  S2R R2, SR_CgaCtaId ;  /* 0x0000000000027919 */ /* 0x000ea20000008800 */
[----:B------:R-:W-:-:S04]  /*1670*/  MOV R3, 0x400 ;  /* 0x0000040000037802 */ /* 0x000fc80000000f00 */
[----:B--2---:R-:W-:Y:S02]  /*1680*/  LEA R3, R2, R3, 0x18 ;  /* 0x0000000302037211 */ /* 0x004fe400078ec0ff */
[----:B------:R-:W-:-:S03]  /*1690*/  SHF.L.U32 R2, R10, 0x1f, RZ ;  /* 0x0000001f0a027819 */ /* 0x000fc600000006ff */
[----:B------:R-:W-:-:S04]  /*16a0*/  IMAD R3, R12, 0x8, R3 ;  /* 0x000000080c037824 */ /* 0x000fc800078e0203 */
[----:B------:R-:W2:Y:S02]  /*16b0*/  SYNCS.PHASECHK.TRANS64.TRYWAIT P0, [R3+URZ+0x160], R2 ;  /* 0x00016002030075a7 */ /* 0x000ea400080011ff */
[----:B--2---:R-:W-:Y:S05]  /*16c0*/  @!P0 BRA `(.L_x_20) ;  /* 0x0000005000388947 */ /* 0x004fea0003800000 */
.L_x_105:
[----:B------:R-:W-:Y:S01]  /*16d0*/  VIADD R12, R12, 0x1 ;  /* 0x000000010c0c7836 */ /* 0x000fe20000000000 */
[----:B------:R2:W-:Y:S04]  /*16e0*/  SYNCS.ARRIVE.TRANS64.A1T0 RZ, [R3+URZ+0x150], RZ ;  /* 0x000150ff03ff79a7 */ /* 0x0005e800081000ff */
[----:B------:R-:W-:-:S04]  /*16f0*/  ISETP.NE.AND P0, PT, R12, 0x2, PT ;  /* 0x000000020c00780c */ /* 0x000fc80003f05270 */
[----:B------:R-:W-:Y:S02]  /*1700*/  SEL R12, R12, RZ, P0 ;  /* 0x000000ff0c0c7207 */ /* 0x000fe40000000000 */
[----:B--2---:R-:W-:-:S04]  /*1710*/  SEL R3, RZ, 0x1, P0 ;  /* 0x00000001ff037807 */ /* 0x004fc80000000000 */
[----:B------:R-:W-:-:S07]  /*1720*/  LOP3.LUT R10, R10, R3, RZ, 0x3c, !PT ;  /* 0x000000030a0a7212 */ /* 0x000fce00078e3cff */
.L_x_19:
[----:B------:R-:W-:Y:S01]  /*1730*/  UMOV UR4, 0x400 ;  /* 0x0000040000047882 */ /* 0x000fe20000000000 */
[----:B------:R-:W-:Y:S01]  /*1740*/  SHF.L.U32 R2, R15, 0x1f, RZ ;  /* 0x0000001f0f027819 */ /* 0x000fe200000006ff */
[----:B-1----:R-:W-:Y:S01]  /*1750*/  ULEA UR4, UR37, UR4, 0x18 ;  /* 0x0000000425047291 */ /* 0x002fe2000f8ec0ff */
[----:B------:R-:W-:Y:S01]  /*1760*/  R2UR UR34, R97 ;  /* 0x00000000612272ca */ /* 0x000fe200000e0000 */
[----:B------:R-:W-:Y:S01]  /*1770*/  UISETP.GE.U32.AND UP0, UPT, UR13, 0xff, UPT ;  /* 0x000000ff0d00788c */ /* 0x000fe2000bf06070 */
[----:B------:R-:W-:Y:S01]  /*1780*/  R2UR UR11, R91 ;  /* 0x000000005b0b72ca */ /* 0x000fe200000e0000 */
[----:B------:R-:W-:Y:S01]  /*1790*/  ULEA UR8, UR6, UR4, 0x3 ;  /* 0x0000000406087291 */ /* 0x000fe2000f8e18ff */
[----:B------:R-:W-:-:S08]  /*17a0*/  UMOV UR24, URZ ;  /* 0x000000ff00187c82 */ /* 0x000fd00008000000 */
[----:B------:R1:W2:Y:S01]  /*17b0*/  SYNCS.PHASECHK.TRANS64.TRYWAIT P0, [UR8+0x68], R2 ;  /* 0x00006802ff0075a7 */ /* 0x0002a20008001108 */
[----:B------:R-:W-:Y:S02]  /*17c0*/  USHF.L.U32 UR34, UR34, 0x6, URZ ;  /* 0x0000000622227899 */ /* 0x000fe400080006ff */
[----:B------:R-:W-:Y:S01]  /*17d0*/  USHF.L.U32 UR11, UR11, 0x6, URZ ;  /* 0x000000060b0b7899 */ /* 0x000fe200080006ff */
[----:B------:R-:W-:Y:S11]  /*17e0*/  BRA.U !UP0, `(.L_x_21) ;  /* 0x0000000108a47547 */ /* 0x000ff6000b800000 */
[----:B------:R-:W-:Y:S01]  /*17f0*/  UMOV UR16, URZ ;  /* 0x000000ff00107c82 */ /* 0x000fe20008000000 */
[----:B------:R-:W-:-:S05]  /*1800*/  UMOV UR17, UR6 ;  /* 0x0000000600117c82 */ /* 0x000fca0008000000 */
.L_x_26:
[----:B-1----:R-:W-:Y:S01]  /*1810*/  ULEA UR33, UR17, UR4, 0x3 ;  /* 0x0000000411217291 */ /* 0x002fe2000f8e18ff */
[----:B--2---:R-:W-:Y:S01]  /*1820*/  @!P5 MOV R3, 0x4000 ;  /* 0x000040000003d802 */ /* 0x004fe20000000f00 */
[----:B--2---:R-:W-:Y:S10]  /*1830*/  @P0 BRA `(.L_x_22) ;  /* 0x00000000000c0947 */ /* 0x004ff40003800000 */
[----:B------:R-:W-:-:S04]  /*1840*/  SHF.L.U32 R5, R15, 0x1f, RZ ;  /* 0x0000001f0f057819 */ /* 0x000fc800000006ff */
[----:B------:R-:W2:Y:S02]  /*1850*/  SYNCS.PHASECHK.TRANS64.TRYWAIT P0, [UR33+0x68], R5 ;  /* 0x00006805ff0075a7 */ /* 0x000ea40008001121 */
[----:B--2---:R-:W-:Y:S05]  /*1860*/  @!P0 BRA `(.L_x_23) ;  /* 0x0000004c00e48947 */ /* 0x004fea0003800000 */
.L_x_22:
[----:B------:R2:W-:Y:S01]  /*1870*/  @!P5 SYNCS.ARRIVE.TRANS64 RZ, [UR33], R3 ;  /* 0x00000003ffffd9a7 */ /* 0x0005e20008000021 */
[----:B------:R-:W-:Y:S04]  /*1880*/  BSSY.RECONVERGENT B0, `(.L_x_24) ;  /* 0x0000003000007945 */ /* 0x000fe80003800200 */
[----:B------:R-:W-:Y:S05]  /*1890*/  @P4 BRA `(.L_x_25) ;  /* 0x0000000000044947 */ /* 0x000fea0003800000 */
[----:B------:R-:W-:Y:S05]  /*18a0*/  BPT.TRAP 0x1 ;  /* 0x000000040000795c */ /* 0x000fea0000300000 */
.L_x_25:
[----:B------:R-:W-:Y:S05]  /*18b0*/  BSYNC.RECONVERGENT B0 ;  /* 0x0000000000007941 */ /* 0x000fea0003800200 */
.L_x_24:
[----:B------:R-:W-:Y:S02]  /*18c0*/  UIADD3 UR6, UPT, UPT, UR17, 0x1, URZ ;  /* 0x0000000111067890 */ /* 0x000fe4000fffe0ff */
[----:B------:R-:W-:Y:S02]  /*18d0*/  UIADD3 UR26, UP1, UPT, UR22, 0x80, URZ ;  /* 0x00000080161a7890 */ /* 0x000fe4000ff3e0ff */
[----:B------:R-:W-:Y:S02]  /*18e0*/  UISETP.NE.AND UP0, UPT, UR6, 0xd, UPT ;  /* 0x0000000d0600788c */ /* 0x000fe4000bf05270 */
[----:B------:R-:W-:Y:S02]  /*18f0*/  USHF.L.U32 UR35, UR16, 0x7, URZ ;  /* 0x0000000710237899 */ /* 0x000fe400080006ff */
[----:B------:R-:W-:Y:S02]  /*1900*/  USEL UR9, URZ, 0x1, UP0 ;  /* 0x00000001ff097887 */ /* 0x000fe40008000000 */
[----:B------:R-:W-:-:S02]  /*1910*/  USEL UR6, UR6, URZ, UP0 ;  /* 0x000000ff06067287 */ /* 0x000fc40008000000 */
[----:B------:R-:W-:Y:S02]  /*1920*/  UIADD3 UR20, UP0, UPT, UR22, 0x180, URZ ;  /* 0x0000018016147890 */ /* 0x000fe4000ff1e0ff */
[----:B------:R-:W-:Y:S01]  /*1930*/  ULEA UR8, UR6, UR4, 0x3 ;  /* 0x0000000406087291 */ /* 0x000fe2000f8e18ff */
[----:B------:R-:W-:Y:S01]  /*1940*/  LOP3.LUT R15, R15, UR9, RZ, 0x3c, !PT ;  /* 0x000000090f0f7c12 */ /* 0x000fe2000f8e3cff */
[----:B------:R-:W-:Y:S02]  /*1950*/  UIADD3.X UR27, UPT, UPT, URZ, UR23, URZ, UP1, !UPT ;  /* 0x00000017ff1b7290 */ /* 0x000fe40008ffe4ff */
[----:B------:R-:W-:Y:S01]  /*1960*/  UIADD3.X UR21, UPT, UPT, URZ, UR23, URZ, UP0, !UPT ;  /* 0x00000017ff157290 */ /* 0x000fe200087fe4ff */
[----:B-1----:R-:W-:Y:S01]  /*1970*/  SHF.L.U32 R2, R15, 0x1f, RZ ;  /* 0x0000001f0f027819 */ /* 0x002fe200000006ff */
[----:B------:R-:W-:Y:S01]  /*1980*/  UMOV UR18, 0x0 ;  /* 0x0000000000127882 */ /* 0x000fe20000000000 */
[----:B------:R-:W-:Y:S01]  /*1990*/  UMOV UR19, 0x10000000 ;  /* 0x1000000000137882 */ /* 0x000fe20000000000 */
[----:B------:R-:W-:Y:S01]  /*19a0*/  UMOV UR12, UR36 ;  /* 0x00000024000c7c82 */ /* 0x000fe20008000000 */
[----:B------:R1:W1:Y:S01]  /*19b0*/  SYNCS.PHASECHK.TRANS64.TRYWAIT P0, [UR8+0x68], R2 ;  /* 0x00006802ff0075a7 */ /* 0x0002620008001108 */
[----:B------:R-:W-:Y:S01]  /*19c0*/  ULEA UR8, UR17, UR4, 0xd ;  /* 0x0000000411087291 */ /* 0x000fe2000f8e68ff */
[----:B------:R-:W-:Y:S01]  /*19d0*/  UMOV UR9, UR33 ;  /* 0x0000002100097c82 */ /* 0x000fe20008000000 */
[----:B------:R-:W-:-:S02]  /*19e0*/  UMOV UR10, UR35 ;  /* 0x00000023000a7c82 */ /* 0x000fc40008000000 */
[----:B------:R-:W-:Y:S02]  /*19f0*/  UIADD3 UR32, UPT, UPT, UR8, 0x2400, URZ ;  /* 0x0000240008207890 */ /* 0x000fe4000fffe0ff */
[----:B------:R-:W-:Y:S02]  /*1a00*/  UIADD3 UR8, UPT, UPT, UR8, 0x1c400, URZ ;  /* 0x0001c40008087890 */ /* 0x000fe4000fffe0ff */
[----:B------:R-:W-:Y:S01]  /*1a10*/  UIADD3 UR16, UPT, UPT, UR16, 0x1, URZ ;  /* 0x0000000110107890 */ /* 0x000fe2000fffe0ff */
[----:B------:R-:W-:Y:S01]  /*1a20*/  UMOV UR24, UR5 ;  /* 0x0000000500187c82 */ /* 0x000fe20008000000 */
[----:B------:R-:W-:Y:S02]  /*1a30*/  UMOV UR17, UR6 ;  /* 0x0000000600117c82 */ /* 0x000fe40008000000 */
[----:B------:R-:W-:Y:S01]  /*1a40*/  UISETP.NE.AND UP0, UPT, UR16, UR5, UPT ;  /* 0x000000051000728c */ /* 0x000fe2000bf05270 */
[----:B------:R1:W-:Y:S02]  /*1a50*/  UTMALDG.3D [UR32], [UR26], desc[UR18] ;  /* 0x000012201a0075b4 */ /* 0x0003e40008011000 */
[----:B------:R1:W-:Y:S06]  /*1a60*/  UTMALDG.3D [UR8], [UR20], desc[UR18] ;  /* 0x00001208140075b4 */ /* 0x0003ec0008011000 */
[----:B------:R-:W-:Y:S05]  /*1a70*/  BRA.U UP0, `(.L_x_26) ;  /* 0xfffffffd00647547 */ /* 0x000fea000b83ffff */
.L_x_21:
[----:B-1----:R-:W-:Y:S01]  /*1a80*/  ULEA UR8, UR6, UR4, 0x3 ;  /* 0x0000000406087291 */ /* 0x002fe2000f8e18ff */
[----:B------:R-:W-:Y:S01]  /*1a90*/  SHF.L.U32 R2, R15, 0x1f, RZ ;  /* 0x0000001f0f027819 */ /* 0x000fe200000006ff */
[----:B------:R-:W-:Y:S01]  /*1aa0*/  @!P1 SYNCS.ARRIVE.TRANS64.A1T0 RZ, [UR4+0xe8], RZ ;  /* 0x0000e8ffffff99a7 */ /* 0x000fe20008100004 */
[----:B------:R-:W-:-:S06]  /*1ab0*/  UISETP.GT.AND UP0, UPT, UR15, UR14, UPT ;  /* 0x0000000e0f00728c */ /* 0x000fcc000bf04270 */
[----:B--2---:R1:W2:Y:S03]  /*1ac0*/  SYNCS.PHASECHK.TRANS64.TRYWAIT P0, [UR8+0x68], R2 ;  /* 0x00006802ff0075a7 */ /* 0x0042a60008001108 */
[----:B------:R-:W-:Y:S05]  /*1ad0*/  BRA.U !UP0, `(.L_x_27) ;  /* 0x0000000108a87547 */ /* 0x000fea000b800000 */
[----:B------:R-:W-:Y:S01]  /*1ae0*/  UIADD3 UR21, UPT, UPT, UR7, UR24, URZ ;  /* 0x0000001807157290 */ /* 0x000fe2000fffe0ff */
[----:B------:R-:W-:-:S11]  /*1af0*/  UMOV UR25, UR6 ;  /* 0x0000000600197c82 */ /* 0x000fd60008000000 */
.L_x_32:
[----:B-1----:R-:W-:Y:S01]  /*1b00*/  ULEA UR17, UR25, UR4, 0x3 ;  /* 0x0000000419117291 */ /* 0x002fe2000f8e18ff */
[----:B--2---:R-:W-:Y:S01]  /*1b10*/  @!P5 MOV R3, 0x4000 ;  /* 0x000040000003d802 */ /* 0x004fe20000000f00 */
[----:B--2---:R-:W-:Y:S10]  /*1b20*/  @P0 BRA `(.L_x_28) ;  /* 0x00000000000c0947 */ /* 0x004ff40003800000 */
[----:B------:R-:W-:-:S04]  /*1b30*/  SHF.L.U32 R5, R15, 0x1f, RZ ;  /* 0x0000001f0f057819 */ /* 0x000fc800000006ff */
[----:B------:R-:W2:Y:S02]  /*1b40*/  SYNCS.PHASECHK.TRANS64.TRYWAIT P0, [UR17+0x68], R5 ;  /* 0x00006805ff0075a7 */ /* 0x000ea40008001111 */
[----:B--2---:R-:W-:Y:S05]  /*1b50*/  @!P0 BRA `(.L_x_29) ;  /* 0x0000004c00408947 */ /* 0x004fea0003800000 */
.L_x_28:
[----:B------:R2:W-:Y:S01]  /*1b60*/  @!P5 SYNCS.ARRIVE.TRANS64 RZ, [UR17], R3 ;  /* 0x00000003ffffd9a7 */ /* 0x0005e20008000011 */
[----:B------:R-:W-:Y:S04]  /*1b70*/  BSSY.RECONVERGENT B0, `(.L_x_30) ;  /* 0x0000003000007945 */ /* 0x000fe80003800200 */
[----:B------:R-:W-:Y:S05]  /*1b80*/  @P4 BRA `(.L_x_31) ;  /* 0x0000000000044947 */ /* 0x000fea0003800000 */
[----:B------:R-:W-:Y:S05]  /*1b90*/  BPT.TRAP 0x1 ;  /* 0x000000040000795c */ /* 0x000fea0000300000 */
.L_x_31:
[----:B------:R-:W-:Y:S05]  /*1ba0*/  BSYNC.RECONVERGENT B0 ;  /* 0x0000000000007941 */ /* 0x000fea0003800200 */
.L_x_30:
        /* <DEDUP_REMOVED lines=20> */
[----:B------:R-:W-:Y:S01]  /*1cf0*/  UIADD3 UR8, UPT, UPT, UR8, 0x1c400, URZ ;  /* 0x0001c40008087890 */ /* 0x000fe2000fffe0ff */
[----:B------:R-:W-:Y:S01]  /*1d00*/  UMOV UR9, UR17 ;  /* 0x0000001100097c82 */ /* 0x000fe20008000000 */
[----:B------:R-:W-:Y:S01]  /*1d10*/  UMOV UR10, UR19 ;  /* 0x00000013000a7c82 */ /* 0x000fe20008000000 */
[----:B------:R-:W-:Y:S01]  /*1d20*/  UIADD3 UR24, UPT, UPT, UR24, 0x1, URZ ;  /* 0x0000000118187890 */ /* 0x000fe2000fffe0ff */
[----:B------:R-:W-:-:S03]  /*1d30*/  UMOV UR25, UR6 ;  /* 0x0000000600197c82 */ /* 0x000fc60008000000 */
[----:B------:R1:W-:Y:S01]  /*1d40*/  UTMALDG.3D [UR16], [UR30], desc[UR26] ;  /* 0x00001a101e0075b4 */ /* 0x0003e20008011000 */
[----:B------:R-:W-:Y:S01]  /*1d50*/  UISETP.NE.AND UP0, UPT, UR24, UR21, UPT ;  /* 0x000000151800728c */ /* 0x000fe2000bf05270 */
[----:B------:R1:W-:Y:S08]  /*1d60*/  UTMALDG.3D [UR8], [UR28], desc[UR26] ;  /* 0x00001a081c0075b4 */ /* 0x0003f00008011000 */
[----:B------:R-:W-:Y:S05]  /*1d70*/  BRA.U UP0, `(.L_x_32) ;  /* 0xfffffffd00607547 */ /* 0x000fea000b83ffff */
.L_x_27:
[C---:B-1----:R-:W-:Y:S01]  /*1d80*/  LEA R2, R14.reuse, UR4, 0x3 ;  /* 0x000000040e027c11 */ /* 0x042fe2000f8e18ff */
[----:B------:R-:W-:Y:S01]  /*1d90*/  NOP ;  /* 0x0000000000007918 */ /* 0x000fe20000000000 */
[----:B--2---:R-:W-:Y:S02]  /*1da0*/  SHF.L.U32 R3, R13, 0x1f, RZ ;  /* 0x0000001f0d037819 */ /* 0x004fe400000006ff */
[----:B------:R-:W-:Y:S02]  /*1db0*/  LEA R4, R14, UR4, 0x4 ;  /* 0x000000040e047c11 */ /* 0x000fe4000f8e20ff */
[----:B------:R-:W1:Y:S02]  /*1dc0*/  SYNCS.PHASECHK.TRANS64.TRYWAIT P0, [R2+URZ+0xf0], R3 ;  /* 0x0000f003020075a7 */ /* 0x000e6400080011ff */
[----:B-1----:R-:W-:Y:S05]  /*1dd0*/  @!P0 BRA `(.L_x_33) ;  /* 0x0000004800b88947 */ /* 0x002fea0003800000 */
.L_x_108:
[----:B------:R-:W2:Y:S01]  /*1de0*/  LDS.128 R4, [R4+0x180] ;  /* 0x0001800004047984 */ /* 0x000ea20000000c00 */
[----:B---3--:R-:W-:Y:S01]  /*1df0*/  ISETP.GE.AND P0, PT, R40, 0x1, PT ;  /* 0x000000012800780c */ /* 0x008fe20003f06270 */
[----:B-1----:R-:W-:Y:S01]  /*1e00*/  VIADD R2, R2, 0x100 ;  /* 0x0000010002027836 */ /* 0x002fe20000000000 */
[----:B------:R-:W-:Y:S01]  /*1e10*/  @!PT LDS RZ, [RZ] ;  /* 0x00000000fffff984 */ /* 0x000fe20000000800 */
[----:B------:R-:W-:Y:S01]  /*1e20*/  @!PT LDS RZ, [RZ] ;  /* 0x00000000fffff984 */ /* 0x000fe20000000800 */
[----:B------:R-:W-:Y:S01]  /*1e30*/  @!PT LDS RZ, [RZ] ;  /* 0x00000000fffff984 */ /* 0x000fe20000000800 */
[----:B------:R-:W-:Y:S01]  /*1e40*/  @!PT LDS RZ, [RZ] ;  /* 0x00000000fffff984 */ /* 0x000fe20000000800 */
[----:B------:R1:W-:Y:S06]  /*1e50*/  MEMBAR.ALL.CTA ;  /* 0x0000000000007992 */ /* 0x0003ec0000008000 */
[----:B-1----:R-:W1:Y:S01]  /*1e60*/  FENCE.VIEW.ASYNC.S ;  /* 0x00000000000073c6 */ /* 0x002e620000000000 */
[----:B------:R-:W-:-:S04]  /*1e70*/  PRMT R2, RZ, 0x654, R2 ;  /* 0x00000654ff027816 */ /* 0x000fc80000000002 */
[----:B-1----:R1:W-:Y:S01]  /*1e80*/  SYNCS.ARRIVE.TRANS64.RED.A1T0 RZ, [R2+URZ], RZ ;  /* 0x000000ff02ff79a7 */ /* 0x0023e200081004ff */
[----:B--2---:R-:W-:-:S13]  /*1e90*/  LOP3.LUT P2, RZ, R6, 0x1, RZ, 0xc0, !PT ;  /* 0x0000000106ff7812 */ /* 0x004fda000784c0ff */
[----:B------:R-:W-:Y:S01]  /*1ea0*/  @P2 SHF.R.U32.HI R3, RZ, 0x10, R5 ;  /* 0x00000010ff032819 */ /* 0x000fe20000011605 */
[----:B------:R-:W-:Y:S01]  /*1eb0*/  VOTEU.ANY UP0, P2 ;  /* 0x0000000000ff7886 */ /* 0x000fe20001000100 */
[----:B------:R-:W-:Y:S02]  /*1ec0*/  @P2 MOV R11, R4 ;  /* 0x00000004000b2202 */ /* 0x000fe40000000f00 */
[----:B------:R-:W-:Y:S02]  /*1ed0*/  @P2 R2UR.BROADCAST UR8, R3 ;  /* 0x00000000030822ca */ /* 0x000fe400008e0000 */
[----:B------:R-:W-:-:S11]  /*1ee0*/  @P2 LOP3.LUT R8, R5, 0xffff, RZ, 0xc0, !PT ;  /* 0x0000ffff05082812 */ /* 0x000fd600078ec0ff */
[----:B------:R-:W-:Y:S01]  /*1ef0*/  @UP0 UMOV UR36, UR8 ;  /* 0x0000000800240c82 */ /* 0x000fe20008000000 */
[----:B-1----:R-:W-:Y:S05]  /*1f00*/  @!P0 BRA `(.L_x_34) ;  /* 0x0000000000b88947 */ /* 0x002fea0003800000 */
[----:B------:R-:W4:Y:S01]  /*1f10*/  LDC.64 R4, c[0x0][0xb18] ;  /* 0x0002c600ff047b82 */ /* 0x000f220000000a00 */
[----:B------:R-:W-:-:S07]  /*1f20*/  ISETP.NE.AND P3, PT, R40, 0x1, PT ;  /* 0x000000012800780c */ /* 0x000fce0003f65270 */
[----:B------:R-:W1:Y:S08]  /*1f30*/  LDC.64 R6, c[0x0][0xb10] ;  /* 0x0002c400ff067b82 */ /* 0x000e700000000a00 */
[----:B------:R-:W2:Y:S08]  /*1f40*/  LDC R16, c[0x0][0xb20] ;  /* 0x0002c800ff107b82 */ /* 0x000eb00000000800 */
[----:B------:R-:W3:Y:S01]  /*1f50*/  LDC R18, c[0x0][0xb0c] ;  /* 0x0002c300ff127b82 */ /* 0x000ee20000000800 */
[----:B----4-:R-:W-:Y:S01]  /*1f60*/  IMAD.HI.U32 R17, R0, R5, RZ ;  /* 0x0000000500117227 */ /* 0x010fe200078e00ff */
[----:B------:R-:W-:-:S03]  /*1f70*/  ISETP.NE.AND P0, PT, R4, 0x1, PT ;  /* 0x000000010400780c */ /* 0x000fc60003f05270 */
[----:B------:R-:W-:-:S03]  /*1f80*/  IMAD.HI.U32 R5, R8, R5, RZ ;  /* 0x0000000508057227 */ /* 0x000fc600078e00ff */
[----:B------:R-:W4:Y:S01]  /*1f90*/  LDC.64 R2, c[0x0][0xb28] ;  /* 0x0002ca00ff027b82 */ /* 0x000f220000000a00 */
[----:B-1----:R-:W-:-:S04]  /*1fa0*/  IMAD.HI.U32 R20, R9, R6, RZ ;  /* 0x0000000609147227 */ /* 0x002fc800078e00ff */
[----:B------:R-:W-:Y:S01]  /*1fb0*/  IMAD.HI.U32 R22, R11, R6, RZ ;  /* 0x000000060b167227 */ /* 0x000fe200078e00ff */
[----:B------:R-:W-:Y:S02]  /*1fc0*/  SHF.R.U32.HI R20, RZ, R7, R20 ;  /* 0x00000007ff147219 */ /* 0x000fe40000011614 */
[-C--:B--2---:R-:W-:Y:S02]  /*1fd0*/  SHF.R.U32.HI R17, RZ, R16.reuse, R17 ;  /* 0x00000010ff117219 */ /* 0x084fe40000011611 */
[----:B------:R-:W-:Y:S02]  /*1fe0*/  SHF.R.U32.HI R5, RZ, R16, R5 ;  /* 0x00000010ff057219 */ /* 0x000fe40000011605 */
[----:B------:R-:W-:Y:S02]  /*1ff0*/  SEL R17, R0, R17, !P0 ;  /* 0x0000001100117207 */ /* 0x000fe40004000000 */
[----:B------:R-:W-:Y:S02]  /*2000*/  SHF.R.U32.HI R22, RZ, R7, R22 ;  /* 0x00000007ff167219 */ /* 0x000fe40000011616 */
[----:B---3--:R-:W-:-:S02]  /*2010*/  ISETP.NE.AND P1, PT, R18, 0x1, PT ;  /* 0x000000011200780c */ /* 0x008fc40003f25270 */
[----:B------:R-:W-:Y:S02]  /*2020*/  SEL R5, R8, R5, !P0 ;  /* 0x0000000508057207 */ /* 0x000fe40004000000 */
[----:B------:R-:W-:Y:S02]  /*2030*/  SEL R19, R9, R20, !P1 ;  /* 0x0000001409137207 */ /* 0x000fe40004800000 */
[----:B------:R-:W-:Y:S01]  /*2040*/  SEL R7, R11, R22, !P1 ;  /* 0x000000160b077207 */ /* 0x000fe20004800000 */
[----:B----4-:R-:W-:-:S04]  /*2050*/  IMAD.HI.U32 R20, R17, R2, RZ ;  /* 0x0000000211147227 */ /* 0x010fc800078e00ff */
[----:B------:R-:W-:Y:S01]  /*2060*/  IMAD.HI.U32 R6, R19, R2, RZ ;  /* 0x0000000213067227 */ /* 0x000fe200078e00ff */
[----:B------:R-:W-:-:S04]  /*2070*/  @P3 SHF.R.U32.HI R17, RZ, R3, R20 ;  /* 0x00000003ff113219 */ /* 0x000fc80000011614 */
[----:B------:R-:W-:Y:S01]  /*2080*/  @P3 SHF.R.U32.HI R19, RZ, R3, R6 ;  /* 0x00000003ff133219 */ /* 0x000fe20000011606 */
[----:B------:R-:W-:-:S04]  /*2090*/  IMAD R17, R40, R17, RZ ;  /* 0x0000001128117224 */ /* 0x000fc800078e02ff */
[----:B------:R-:W-:Y:S01]  /*20a0*/  IMAD R6, R40, R19, RZ ;  /* 0x0000001328067224 */ /* 0x000fe200078e02ff */
[C---:B------:R-:W-:Y:S02]  /*20b0*/  ISETP.GE.AND P0, PT, R5.reuse, R17, PT ;  /* 0x000000110500720c */ /* 0x040fe40003f06270 */
[----:B------:R-:W-:Y:S02]  /*20c0*/  IADD3 R17, PT, PT, -R5, RZ, RZ ;  /* 0x000000ff05117210 */ /* 0x000fe40007ffe1ff */
[----:B------:R-:W-:Y:S01]  /*20d0*/  ISETP.GE.OR P0, PT, R7, R6, P0 ;  /* 0x000000060700720c */ /* 0x000fe20000706670 */
[----:B------:R-:W-:-:S04]  /*20e0*/  IMAD.HI.U32 R6, R5, R2, RZ ;  /* 0x0000000205067227 */ /* 0x000fc800078e00ff */
[----:B------:R-:W-:Y:S01]  /*20f0*/  IMAD R8, R4, R17, R8 ;  /* 0x0000001104087224 */ /* 0x000fe200078e0208 */
[----:B------:R-:W-:-:S04]  /*2100*/  SHF.R.U32.HI R6, RZ, R3, R6 ;  /* 0x00000003ff067219 */ /* 0x000fc80000011606 */
[----:B------:R-:W-:-:S03]  /*2110*/  SEL R6, R5, R6, !P3 ;  /* 0x0000000605067207 */ /* 0x000fc60005800000 */
[----:B------:R-:W-:-:S04]  /*2120*/  @!P0 IMAD.HI.U32 R16, R7, R2, RZ ;  /* 0x0000000207108227 */ /* 0x000fc800078e00ff */
[----:B------:R-:W-:Y:S01]  /*2130*/  IMAD.MOV R2, RZ, RZ, -R6 ;  /* 0x000000ffff027224 */ /* 0x000fe200078e0a06 */
[----:B------:R-:W-:-:S03]  /*2140*/  @!P0 SHF.R.U32.HI R16, RZ, R3, R16 ;  /* 0x00000003ff108219 */ /* 0x000fc60000011610 */
[----:B------:R-:W-:Y:S01]  /*2150*/  IMAD R2, R40, R2, R5 ;  /* 0x0000000228027224 */ /* 0x000fe200078e0205 */
[----:B------:R-:W-:-:S05]  /*2160*/  @!P0 SEL R3, R7, R16, !P3 ;  /* 0x0000001007038207 */ /* 0x000fca0005800000 */
[--C-:B------:R-:W-:Y:S02]  /*2170*/  @!P0 IMAD.IADD R6, R6, 0x1, -R3.reuse ;  /* 0x0000000106068824 */ /* 0x100fe400078e0a03 */
[----:B------:R-:W-:Y:S01]  /*2180*/  @!P0 IMAD R3, R2, R19, R3 ;  /* 0x0000001302038224 */ /* 0x000fe200078e0203 */
[----:B------:R-:W-:Y:S01]  /*2190*/  IADD3 R2, PT, PT, -R7, RZ, RZ ;  /* 0x000000ff07027210 */ /* 0x000fe20007ffe1ff */
[----:B------:R-:W-:Y:S02]  /*21a0*/  @!P0 IMAD R5, R40, R6, R7 ;  /* 0x0000000628058224 */ /* 0x000fe400078e0207 */
[----:B------:R-:W-:Y:S02]  /*21b0*/  @!P0 IMAD.MOV.U32 R7, RZ, RZ, R3 ;  /* 0x000000ffff078224 */ /* 0x000fe400078e0003 */
[----:B------:R-:W-:Y:S02]  /*21c0*/  IMAD R2, R18, R2, R11 ;  /* 0x0000000212027224 */ /* 0x000fe400078e020b */
[----:B------:R-:W-:-:S02]  /*21d0*/  IMAD R8, R5, R4, R8 ;  /* 0x0000000405087224 */ /* 0x000fc400078e0208 */
[----:B------:R-:W-:Y:S02]  /*21e0*/  IMAD R11, R7, R18, R2 ;  /* 0x00000012070b7224 */ /* 0x000fe400078e0202 */
.L_x_34:
[----:B------:R-:W1:Y:S02]  /*21f0*/  LDCU UR8, c[0x0][0xb30] ;  /* 0x00016600ff0877ac */ /* 0x000e640008000800 */
[----:B-1----:R-:W-:-:S09]  /*2200*/  UISETP.NE.AND UP0, UPT, UR8, 0x1, UPT ;  /* 0x000000010800788c */ /* 0x002fd2000bf05270 */
[----:B------:R-:W-:Y:S05]  /*2210*/  BRA.U UP0, `(.L_x_35) ;  /* 0x0000000100407547 */ /* 0x000fea000b800000 */
[----:B------:R-:W1:Y:S08]  /*2220*/  LDC.64 R4, c[0x0][0xb10] ;  /* 0x0002c400ff047b82 */ /* 0x000e700000000a00 */
[----:B------:R-:W2:Y:S08]  /*2230*/  LDC.64 R2, c[0x0][0xb18] ;  /* 0x0002c600ff027b82 */ /* 0x000eb00000000a00 */
[----:B------:R-:W3:Y:S08]  /*2240*/  LDC R6, c[0x0][0xb20] ;  /* 0x0002c800ff067b82 */ /* 0x000ef00000000800 */
[----:B------:R-:W4:Y:S01]  /*2250*/  LDC R16, c[0x0][0xb0c] ;  /* 0x0002c300ff107b82 */ /* 0x000f220000000800 */
[----:B-1----:R-:W-:-:S05]  /*2260*/  IMAD.HI.U32 R4, R11, R4, RZ ;  /* 0x000000040b047227 */ /* 0x002fca00078e00ff */
[----:B------:R-:W-:Y:S01]  /*2270*/  SHF.R.U32.HI R4, RZ, R5, R4 ;  /* 0x00000005ff047219 */ /* 0x000fe20000011604 */
[----:B--2---:R-:W-:Y:S01]  /*2280*/  IMAD.HI.U32 R3, R8, R3, RZ ;  /* 0x0000000308037227 */ /* 0x004fe200078e00ff */
[----:B------:R-:W-:-:S04]  /*2290*/  ISETP.NE.AND P0, PT, R2, 0x1, PT ;  /* 0x000000010200780c */ /* 0x000fc80003f05270 */
[----:B---3--:R-:W-:-:S04]  /*22a0*/  SHF.R.U32.HI R3, RZ, R6, R3 ;  /* 0x00000006ff037219 */ /* 0x008fc80000011603 */
[----:B------:R-:W-:Y:S02]  /*22b0*/  SEL R3, R8, R3, !P0 ;  /* 0x0000000308037207 */ /* 0x000fe40004000000 */
[----:B----4-:R-:W-:-:S04]  /*22c0*/  ISETP.NE.AND P1, PT, R16, 0x1, PT ;  /* 0x000000011000780c */ /* 0x010fc80003f25270 */
[----:B------:R-:W-:-:S05]  /*22d0*/  SEL R4, R11, R4, !P1 ;  /* 0x000000040b047207 */ /* 0x000fca0004800000 */
[----:B------:R-:W-:Y:S02]  /*22e0*/  IMAD.IADD R5, R3, 0x1, -R4 ;  /* 0x0000000103057824 */ /* 0x000fe400078e0a04 */
[----:B------:R-:W-:Y:S02]  /*22f0*/  IMAD.IADD R3, R4, 0x1, -R3 ;  /* 0x0000000104037824 */ /* 0x000fe400078e0a03 */
[----:B------:R-:W-:Y:S02]  /*2300*/  IMAD R11, R5, R16, R11 ;  /* 0x00000010050b7224 */ /* 0x000fe400078e020b */
[----:B------:R-:W-:-:S07]  /*2310*/  IMAD R8, R3, R2, R8 ;  /* 0x0000000203087224 */ /* 0x000fce00078e0208 */
.L_x_35:
[----:B------:R-:W-:Y:S01]  /*2320*/  VIADD R14, R14, 0x1 ;  /* 0x000000010e0e7836 */ /* 0x000fe20000000000 */
[----:B------:R-:W-:Y:S01]  /*2330*/  PLOP3.LUT P1, PT, PT, PT, PT, 0x80, 0x8 ;  /* 0x000000000008781c */ /* 0x000fe20003f2f070 */
[----:B------:R-:W-:Y:S02]  /*2340*/  IMAD.IADD R97, R11, 0x1, R90 ;  /* 0x000000010b617824 */ /* 0x000fe400078e025a */
[----:B------:R-:W-:Y:S01]  /*2350*/  IMAD.IADD R91, R8, 0x1, R79 ;  /* 0x00000001085b7824 */ /* 0x000fe200078e024f */
[----:B------:R-:W-:-:S04]  /*2360*/  ISETP.NE.AND P0, PT, R14, 0x2, PT ;  /* 0x000000020e00780c */ /* 0x000fc80003f05270 */
[----:B------:R-:W-:Y:S02]  /*2370*/  SEL R2, RZ, 0x1, P0 ;  /* 0x00000001ff027807 */ /* 0x000fe40000000000 */
[----:B------:R-:W-:Y:S02]  /*2380*/  SEL R14, R14, RZ, P0 ;  /* 0x000000ff0e0e7207 */ /* 0x000fe40000000000 */
[----:B------:R-:W-:Y:S01]  /*2390*/  LOP3.LUT R13, R13, R2, RZ, 0x3c, !PT ;  /* 0x000000020d0d7212 */ /* 0x000fe200078e3cff */
[----:B------:R-:W-:Y:S06]  /*23a0*/  @P2 BRA `(.L_x_36) ;  /* 0xfffffff000a02947 */ /* 0x000fec000383ffff */
[----:B------:R-:W-:Y:S01]  /*23b0*/  UIADD3 UR4, UPT, UPT, UR4, 0x68, URZ ;  /* 0x0000006804047890 */ /* 0x000fe2000fffe0ff */
[----:B------:R-:W-:-:S03]  /*23c0*/  SHF.L.U32 R3, R15, 0x1f, RZ ;  /* 0x0000001f0f037819 */ /* 0x000fc600000006ff */
[----:B------:R-:W-:-:S09]  /*23d0*/  ULEA UR5, UR6, UR4, 0x3 ;  /* 0x0000000406057291 */ /* 0x000fd2000f8e18ff */
[----:B------:R-:W1:Y:S02]  /*23e0*/  SYNCS.PHASECHK.TRANS64.TRYWAIT P0, [UR5], R3 ;  /* 0x00000003ff0075a7 */ /* 0x000e640008001105 */
[----:B-1----:R-:W-:Y:S05]  /*23f0*/  @!P0 BRA `(.L_x_37) ;  /* 0x0000004400448947 */ /* 0x002fea0003800000 */
.L_x_110:
[----:B------:R-:W-:-:S04]  /*2400*/  UIADD3 UR6, UPT, UPT, UR6, 0x1, URZ ;  /* 0x0000000106067890 */ /* 0x000fc8000fffe0ff */
[----:B------:R-:W-:-:S04]  /*2410*/  UISETP.NE.AND UP0, UPT, UR6, 0xd, UPT ;  /* 0x0000000d0600788c */ /* 0x000fc8000bf05270 */
[----:B------:R-:W-:Y:S02]  /*2420*/  USEL UR7, URZ, 0x1, UP0 ;  /* 0x00000001ff077887 */ /* 0x000fe40008000000 */
[----:B------:R-:W-:-:S04]  /*2430*/  USEL UR6, UR6, URZ, UP0 ;  /* 0x000000ff06067287 */ /* 0x000fc80008000000 */
[----:B------:R-:W-:Y:S01]  /*2440*/  ULEA UR5, UR6, UR4, 0x3 ;  /* 0x0000000406057291 */ /* 0x000fe2000f8e18ff */
[----:B------:R-:W-:-:S04]  /*2450*/  LOP3.LUT R2, R15, UR7, RZ, 0x3c, !PT ;  /* 0x000000070f027c12 */ /* 0x000fc8000f8e3cff */
[----:B-1----:R-:W-:-:S04]  /*2460*/  SHF.L.U32 R3, R2, 0x1f, RZ ;  /* 0x0000001f02037819 */ /* 0x002fc800000006ff */
[----:B------:R-:W1:Y:S02]  /*2470*/  SYNCS.PHASECHK.TRANS64.TRYWAIT P0, [UR5], R3 ;  /* 0x00000003ff0075a7 */ /* 0x000e640008001105 */
[----:B-1----:R-:W-:Y:S05]  /*2480*/  @!P0 BRA `(.L_x_38) ;  /* 0x0000004400388947 */ /* 0x002fea0003800000 */
.L_x_112:
        /* <DEDUP_REMOVED lines=9> */
.L_x_114:
        /* <DEDUP_REMOVED lines=9> */
.L_x_116:
        /* <DEDUP_REMOVED lines=9> */
.L_x_118:
        /* <DEDUP_REMOVED lines=9> */
.L_x_120:
        /* <DEDUP_REMOVED lines=9> */
.L_x_122:
        /* <DEDUP_REMOVED lines=9> */
.L_x_124:
        /* <DEDUP_REMOVED lines=9> */
.L_x_126:
        /* <DEDUP_REMOVED lines=9> */
.L_x_128:
        /* <DEDUP_REMOVED lines=9> */
.L_x_130:
        /* <DEDUP_REMOVED lines=9> */
.L_x_132:
[----:B------:R-:W-:-:S04]  /*2a30*/  UIADD3 UR6, UPT, UPT, UR6, 0x1, URZ ;  /* 0x0000000106067890 */ /* 0x000fc8000fffe0ff */
[----:B------:R-:W-:-:S04]  /*2a40*/  UISETP.NE.AND UP0, UPT, UR6, 0xd, UPT ;  /* 0x0000000d0600788c */ /* 0x000fc8000bf05270 */
[----:B------:R-:W-:Y:S02]  /*2a50*/  USEL UR5, URZ, 0x1, UP0 ;  /* 0x00000001ff057887 */ /* 0x000fe40008000000 */
[----:B------:R-:W-:-:S04]  /*2a60*/  USEL UR6, UR6, URZ, UP0 ;  /* 0x000000ff06067287 */ /* 0x000fc80008000000 */
[----:B------:R-:W-:Y:S01]  /*2a70*/  ULEA UR6, UR6, UR4, 0x3 ;  /* 0x0000000406067291 */ /* 0x000fe2000f8e18ff */
[----:B-1----:R-:W-:-:S04]  /*2a80*/  LOP3.LUT R3, R2, UR5, RZ, 0x3c, !PT ;  /* 0x0000000502037c12 */ /* 0x002fc8000f8e3cff */
[----:B------:R-:W-:Y:S01]  /*2a90*/  SHF.L.U32 R3, R3, 0x1f, RZ ;  /* 0x0000001f03037819 */ /* 0x000fe200000006ff */
[----:B----4-:R-:W-:-:S07]  /*2aa0*/  IMAD.U32 R0, RZ, RZ, UR6 ;  /* 0x00000006ff007e24 */ /* 0x010fce000f8e00ff */
.L_x_49:
[----:B-1----:R1:W2:Y:S02]  /*2ab0*/  SYNCS.PHASECHK.TRANS64.TRYWAIT P0, [R0+URZ], R3 ;  /* 0x00000003000075a7 */ /* 0x0022a400080011ff */
[----:B--2---:R-:W-:Y:S05]  /*2ac0*/  @!P0 NANOSLEEP.SYNCS 0x989680 ;  /* 0x009896800000895d */ /* 0x004fea0003900000 */
[----:B------:R-:W2:Y:S02]  /*2ad0*/  @!P0 SYNCS.PHASECHK.TRANS64 P0, [R0+URZ], R3 ;  /* 0x00000003000085a7 */ /* 0x000ea400080010ff */
[----:B--2---:R-:W-:Y:S05]  /*2ae0*/  @P0 EXIT ;  /* 0x000000000000094d */ /* 0x004fea0003800000 */
[----:B------:R-:W-:Y:S05]  /*2af0*/  BRA `(.L_x_49) ;  /* 0xfffffffc00ec7947 */ /* 0x000fea000383ffff */
.L_x_18:
[----:B------:R-:W-:-:S04]  /*2b00*/  UISETP.NE.AND UP1, UPT, UR37, URZ, UPT ;  /* 0x000000ff2500728c */ /* 0x000fc8000bf25270 */
[----:B------:R-:W-:-:S09]  /*2b10*/  UISETP.NE.OR UP1, UPT, UR8, 0x1, UP1 ;  /* 0x000000010800788c */ /* 0x000fd20008f25670 */
[----:B------:R-:W-:Y:S05]  /*2b20*/  BRA.U UP1, `(.L_x_50) ;  /* 0x0000000501487547 */ /* 0x000fea000b800000 */
[----:B------:R-:W-:Y:S01]  /*2b30*/  ISETP.NE.AND P2, PT, R2, RZ, PT ;  /* 0x000000ff0200720c */ /* 0x000fe20003f45270 */
[----:B------:R-:W-:Y:S01]  /*2b40*/  IMAD.MOV.U32 R12, RZ, RZ, 0x1 ;  /* 0x00000001ff0c7424 */ /* 0x000fe200078e00ff */
[----:B------:R-:W-:Y:S02]  /*2b50*/  CS2R R10, SRZ ;  /* 0x00000000000a7805 */ /* 0x000fe4000001ff00 */
[----:B------:R-:W-:Y:S01]  /*2b60*/  CS2R R8, SRZ ;  /* 0x0000000000087805 */ /* 0x000fe2000001ff00 */
[----:B------:R-:W-:Y:S01]  /*2b70*/  UMOV UR4, 0x400 ;  /* 0x0000040000047882 */ /* 0x000fe20000000000 */
[----:B------:R-:W-:Y:S01]  /*2b80*/  UMOV UR6, URZ ;  /* 0x000000ff00067c82 */ /* 0x000fe20008000000 */
[----:B------:R-:W-:-:S12]  /*2b90*/  ULEA UR37, UR37, UR4, 0x18 ;  /* 0x0000000425257291 */ /* 0x000fd8000f8ec0ff */
.L_x_54:
[----:B------:R-:W-:Y:S02]  /*2ba0*/  LEA R0, R8, UR37, 0x3 ;  /* 0x0000002508007c11 */ /* 0x000fe4000f8e18ff */
[----:B------:R-:W-:-:S03]  /*2bb0*/  SHF.L.U32 R5, R9, 0x1f, RZ ;  /* 0x0000001f09057819 */ /* 0x000fc600000006ff */
[----:B------:R-:W-:Y:S01]  /*2bc0*/  VIADD R4, R0, 0x160 ;  /* 0x0000016000047836 */ /* 0x000fe20000000000 */
[----:B------:R-:W1:Y:S02]  /*2bd0*/  SYNCS.PHASECHK.TRANS64.TRYWAIT P0, [R0+URZ+0x150], R5 ;  /* 0x00015005000075a7 */ /* 0x000e6400080011ff */
[----:B-1----:R-:W-:Y:S05]  /*2be0*/  @!P0 BRA `(.L_x_51) ;  /* 0x0000004000688947 */ /* 0x002fea0003800000 */
.L_x_133:
[----:B------:R-:W-:Y:S01]  /*2bf0*/  ULEA UR5, UR6, UR37, 0x3 ;  /* 0x0000002506057291 */ /* 0x000fe2000f8e18ff */
[----:B------:R-:W-:Y:S02]  /*2c00*/  PRMT R4, RZ, 0x654, R4 ;  /* 0x00000654ff047816 */ /* 0x000fe40000000004 */
[----:B-1----:R-:W-:Y:S01]  /*2c10*/  SHF.L.U32 R5, R12, 0x1f, RZ ;  /* 0x0000001f0c057819 */ /* 0x002fe200000006ff */
[----:B------:R-:W-:Y:S01]  /*2c20*/  UIADD3 UR4, UPT, UPT, UR5, 0xf0, URZ ;  /* 0x000000f005047890 */ /* 0x000fe2000fffe0ff */
[----:B------:R1:W-:Y:S05]  /*2c30*/  SYNCS.ARRIVE.TRANS64.RED.A1T0 RZ, [R4+URZ], RZ ;  /* 0x000000ff04ff79a7 */ /* 0x0003ea00081004ff */
[----:B------:R-:W-:Y:S01]  /*2c40*/  IMAD.U32 R7, RZ, RZ, UR4 ;  /* 0x00000004ff077e24 */ /* 0x000fe2000f8e00ff */
[----:B------:R-:W2:Y:S04]  /*2c50*/  SYNCS.PHASECHK.TRANS64.TRYWAIT P0, [UR5+0x100], R5 ;  /* 0x00010005ff0075a7 */ /* 0x000ea80008001105 */
[----:B------:R-:W-:Y:S01]  /*2c60*/  PRMT R6, R2, 0x654, R7 ;  /* 0x0000065402067816 */ /* 0x000fe20000000007 */
[----:B-1----:R-:W-:Y:S01]  /*2c70*/  @!P2 IMAD.MOV.U32 R4, RZ, RZ, 0x10 ;  /* 0x00000010ff04a424 */ /* 0x002fe200078e00ff */
[----:B--2---:R-:W-:Y:S06]  /*2c80*/  @!P0 BRA `(.L_x_52) ;  /* 0x0000004000548947 */ /* 0x004fec0003800000 */
.L_x_135:
[----:B------:R-:W-:Y:S01]  /*2c90*/  ULEA UR4, UR6, UR37, 0x4 ;  /* 0x0000002506047291 */ /* 0x000fe2000f8e20ff */
[----:B------:R-:W-:Y:S01]  /*2ca0*/  SEL R3, R6, R3, !P2 ;  /* 0x0000000306037207 */ /* 0x000fe20005000000 */
[----:B------:R-:W-:Y:S01]  /*2cb0*/  UIADD3 UR5, UPT, UPT, UR5, 0xf0, URZ ;  /* 0x000000f005057890 */ /* 0x000fe2000fffe0ff */
[----:B-1----:R-:W-:Y:S01]  /*2cc0*/  LEA R0, R11, UR37, 0x3 ;  /* 0x000000250b007c11 */ /* 0x002fe2000f8e18ff */
[----:B------:R-:W-:Y:S01]  /*2cd0*/  UIADD3 UR4, UPT, UPT, UR4, 0x180, URZ ;  /* 0x0000018004047890 */ /* 0x000fe2000fffe0ff */
[----:B------:R-:W-:Y:S01]  /*2ce0*/  SHF.L.U32 R5, R10, 0x1f, RZ ;  /* 0x0000001f0a057819 */ /* 0x000fe200000006ff */
[----:B------:R1:W-:Y:S01]  /*2cf0*/  @!P2 SYNCS.ARRIVE.TRANS64.RED RZ, [R3+URZ], R4 ;  /* 0x0000000403ffa9a7 */ /* 0x0003e200080004ff */
[----:B------:R-:W-:Y:S01]  /*2d00*/  UIADD3 UR6, UPT, UPT, UR6, 0x1, URZ ;  /* 0x0000000106067890 */ /* 0x000fe2000fffe0ff */
[----:B------:R-:W-:-:S03]  /*2d10*/  VIADD R8, R8, 0x1 ;  /* 0x0000000108087836 */ /* 0x000fc60000000000 */
[----:B------:R-:W-:Y:S02]  /*2d20*/  UISETP.NE.AND UP0, UPT, UR6, 0x2, UPT ;  /* 0x000000020600788c */ /* 0x000fe4000bf05270 */
[----:B------:R-:W-:Y:S06]  /*2d30*/  UGETNEXTWORKID.BROADCAST [UR4], [UR5] ;  /* 0x00000000040073ca */ /* 0x000fec0008000100 */
[----:B------:R-:W-:Y:S01]  /*2d40*/  USEL UR4, URZ, 0x1, UP0 ;  /* 0x00000001ff047887 */ /* 0x000fe20008000000 */
[----:B------:R-:W-:Y:S01]  /*2d50*/  ISETP.NE.AND P0, PT, R8, 0x2, PT ;  /* 0x000000020800780c */ /* 0x000fe20003f05270 */
[----:B------:R-:W-:Y:S01]  /*2d60*/  USEL UR6, UR6, URZ, UP0 ;  /* 0x000000ff06067287 */ /* 0x000fe20008000000 */
[----:B------:R-:W2:Y:S03]  /*2d70*/  SYNCS.PHASECHK.TRANS64.TRYWAIT P1, [R0+URZ+0xf0], R5 ;  /* 0x0000f005000075a7 */ /* 0x000ea600080211ff */
[----:B------:R-:W-:Y:S01]  /*2d80*/  LOP3.LUT R12, R12, UR4, RZ, 0x3c, !PT ;  /* 0x000000040c0c7c12 */ /* 0x000fe2000f8e3cff */
[----:B-12---:R-:W-:Y:S07]  /*2d90*/  @!P1 BRA `(.L_x_53) ;  /* 0x0000004000289947 */ /* 0x006fee0003800000 */
.L_x_136:
[C---:B------:R-:W-:Y:S01]  /*2da0*/  LEA R4, R11.reuse, UR37, 0x4 ;  /* 0x000000250b047c11 */ /* 0x040fe2000f8e20ff */
[----:B-1----:R-:W-:Y:S01]  /*2db0*/  VIADD R0, R0, 0x100 ;  /* 0x0000010000007836 */ /* 0x002fe20000000000 */
[----:B------:R-:W-:Y:S01]  /*2dc0*/  SEL R8, R8, RZ, P0 ;  /* 0x000000ff08087207 */ /* 0x000fe20000000000 */
[----:B------:R-:W-:-:S03]  /*2dd0*/  VIADD R11, R11, 0x1 ;  /* 0x000000010b0b7836 */ /* 0x000fc60000000000 */
[----:B------:R-:W1:Y:S01]  /*2de0*/  LDS.128 R4, [R4+0x180] ;  /* 0x0001800004047984 */ /* 0x000e620000000c00 */
[----:B------:R-:W-:Y:S02]  /*2df0*/  PRMT R0, RZ, 0x654, R0 ;  /* 0x00000654ff007816 */ /* 0x000fe40000000000 */
[C---:B------:R-:W-:Y:S01]  /*2e00*/  ISETP.NE.AND P1, PT, R11.reuse, 0x2, PT ;  /* 0x000000020b00780c */ /* 0x040fe20003f25270 */
[----:B------:R-:W-:Y:S01]  /*2e10*/  @!PT LDS RZ, [RZ] ;  /* 0x00000000fffff984 */ /* 0x000fe20000000800 */
[----:B------:R-:W-:Y:S01]  /*2e20*/  @!PT LDS RZ, [RZ] ;  /* 0x00000000fffff984 */ /* 0x000fe20000000800 */
[----:B------:R-:W-:Y:S01]  /*2e30*/  @!PT LDS RZ, [RZ] ;  /* 0x00000000fffff984 */ /* 0x000fe20000000800 */
[----:B------:R-:W-:Y:S01]  /*2e40*/  @!PT LDS RZ, [RZ] ;  /* 0x00000000fffff984 */ /* 0x000fe20000000800 */
[----:B------:R2:W-:Y:S06]  /*2e50*/  MEMBAR.ALL.CTA ;  /* 0x0000000000007992 */ /* 0x0005ec0000008000 */
[----:B--2---:R-:W2:Y:S01]  /*2e60*/  FENCE.VIEW.ASYNC.S ;  /* 0x00000000000073c6 */ /* 0x004ea20000000000 */
[----:B------:R-:W-:Y:S01]  /*2e70*/  SEL R11, R11, RZ, P1 ;  /* 0x000000ff0b0b7207 */ /* 0x000fe20000800000 */
[----:B--2---:R2:W-:Y:S01]  /*2e80*/  SYNCS.ARRIVE.TRANS64.RED.A1T0 RZ, [R0+URZ], RZ ;  /* 0x000000ff00ff79a7 */ /* 0x0045e200081004ff */
[----:B-1----:R-:W-:-:S02]  /*2e90*/  LOP3.LUT P3, RZ, R6, 0x1, RZ, 0xc0, !PT ;  /* 0x0000000106ff7812 */ /* 0x002fc4000786c0ff */
[----:B------:R-:W-:-:S04]  /*2ea0*/  SEL R5, RZ, 0x1, P1 ;  /* 0x00000001ff057807 */ /* 0x000fc80000800000 */
[----:B------:R-:W-:Y:S02]  /*2eb0*/  LOP3.LUT R10, R10, R5, RZ, 0x3c, !PT ;  /* 0x000000050a0a7212 */ /* 0x000fe400078e3cff */
[----:B--2---:R-:W-:-:S04]  /*2ec0*/  SEL R0, RZ, 0x1, P0 ;  /* 0x00000001ff007807 */ /* 0x004fc80000000000 */
[----:B------:R-:W-:Y:S01]  /*2ed0*/  LOP3.LUT R9, R9, R0, RZ, 0x3c, !PT ;  /* 0x0000000009097212 */ /* 0x000fe200078e3cff */
[----:B------:R-:W-:Y:S06]  /*2ee0*/  @P3 BRA `(.L_x_54) ;  /* 0xfffffffc002c3947 */ /* 0x000fec000383ffff */
[----:B------:R-:W-:Y:S01]  /*2ef0*/  ULEA UR5, UR6, UR37, 0x3 ;  /* 0x0000002506057291 */ /* 0x000fe2000f8e18ff */
[----:B------:R-:W-:-:S08]  /*2f00*/  SHF.L.U32 R3, R12, 0x1f, RZ ;  /* 0x0000001f0c037819 */ /* 0x000fd000000006ff */
[----:B------:R-:W1:Y:S02]  /*2f10*/  SYNCS.PHASECHK.TRANS64 P0, [UR5+0x100], R3 ;  /* 0x00010003ff0075a7 */ /* 0x000e640008001005 */
[----:B-1----:R-:W-:Y:S05]  /*2f20*/  @P0 BRA `(.L_x_55) ;  /* 0x0000000000080947 */ /* 0x002fea0003800000 */
[----:B------:R-:W1:Y:S02]  /*2f30*/  SYNCS.PHASECHK.TRANS64.TRYWAIT P0, [UR5+0x100], R3 ;  /* 0x00010003ff0075a7 */ /* 0x000e640008001105 */
[----:B-1----:R-:W-:Y:S05]  /*2f40*/  @!P0 BRA `(.L_x_56) ;  /* 0x0000003c00d08947 */ /* 0x002fea0003800000 */
.L_x_55:
[----:B------:R-:W-:-:S04]  /*2f50*/  UIADD3 UR4, UPT, UPT, UR6, 0x1, URZ ;  /* 0x0000000106047890 */ /* 0x000fc8000fffe0ff */
[----:B------:R-:W-:-:S04]  /*2f60*/  UISETP.NE.AND UP0, UPT, UR4, 0x2, UPT ;  /* 0x000000020400788c */ /* 0x000fc8000bf05270 */
[----:B------:R-:W-:Y:S02]  /*2f70*/  USEL UR7, URZ, 0x1, UP0 ;  /* 0x00000001ff077887 */ /* 0x000fe40008000000 */
[----:B------:R-:W-:-:S04]  /*2f80*/  USEL UR4, UR4, URZ, UP0 ;  /* 0x000000ff04047287 */ /* 0x000fc80008000000 */
[----:B------:R-:W-:Y:S01]  /*2f90*/  ULEA UR4, UR4, UR37, 0x3 ;  /* 0x0000002504047291 */ /* 0x000fe2000f8e18ff */
[----:B-1----:R-:W-:-:S04]  /*2fa0*/  LOP3.LUT R3, R12, UR7, RZ, 0x3c, !PT ;  /* 0x000000070c037c12 */ /* 0x002fc8000f8e3cff */
[----:B------:R-:W-:-:S04]  /*2fb0*/  SHF.L.U32 R0, R3, 0x1f, RZ ;  /* 0x0000001f03007819 */ /* 0x000fc800000006ff */
[----:B------:R-:W1:Y:S02]  /*2fc0*/  SYNCS.PHASECHK.TRANS64 P0, [UR4+0x100], R0 ;  /* 0x00010000ff0075a7 */ /* 0x000e640008001004 */
[----:B-1----:R-:W-:Y:S05]  /*2fd0*/  @P0 EXIT ;  /* 0x000000000000094d */ /* 0x002fea0003800000 */
[----:B------:R-:W-:Y:S02]  /*2fe0*/  SHF.L.U32 R3, R3, 0x1f, RZ ;  /* 0x0000001f03037819 */ /* 0x000fe400000006ff */
[----:B------:R-:W-:-:S07]  /*2ff0*/  MOV R0, UR4 ;  /* 0x0000000400007c02 */ /* 0x000fce0008000f00 */
.L_x_57:
[----:B-1----:R1:W2:Y:S02]  /*3000*/  SYNCS.PHASECHK.TRANS64.TRYWAIT P0, [R0+URZ+0x100], R3 ;  /* 0x00010003000075a7 */ /* 0x0022a400080011ff */
[----:B--2---:R-:W-:Y:S05]  /*3010*/  @!P0 NANOSLEEP.SYNCS 0x989680 ;  /* 0x009896800000895d */ /* 0x004fea0003900000 */
[----:B------:R-:W2:Y:S02]  /*3020*/  @!P0 SYNCS.PHASECHK.TRANS64 P0, [R0+URZ+0x100], R3 ;  /* 0x00010003000085a7 */ /* 0x000ea400080010ff */
[----:B--2---:R-:W-:Y:S05]  /*3030*/  @P0 EXIT ;  /* 0x000000000000094d */ /* 0x004fea0003800000 */
[----:B------:R-:W-:Y:S05]  /*3040*/  BRA `(.L_x_57) ;  /* 0xfffffffc00ec7947 */ /* 0x000fea000383ffff */
.L_x_50:
[----:B------:R-:W-:-:S09]  /*3050*/  UISETP.NE.AND UP1, UPT, UR8, URZ, UPT ;  /* 0x000000ff0800728c */ /* 0x000fd2000bf25270 */
[----:B------:R-:W-:Y:S05]  /*3060*/  BRA.U UP1, `(.L_x_58) ;  /* 0x0000000d01c87547 */ /* 0x000fea000b800000 */
[----:B------:R-:W-:Y:S01]  /*3070*/  UMOV UR4, 0x40 ;  /* 0x0000004000047882 */ /* 0x000fe20000000000 */
[----:B------:R-:W-:Y:S01]  /*3080*/  NOP ;  /* 0x0000000000007918 */ /* 0x000fe20000000000 */
[----:B------:R-:W-:Y:S01]  /*3090*/  ULEA UR4, UR37, UR4, 0x18 ;  /* 0x0000000425047291 */ /* 0x000fe2000f8ec0ff */
[----:B------:R-:W-:Y:S02]  /*30a0*/  UMOV UR5, 0x400 ;  /* 0x0000040000057882 */ /* 0x000fe40000000000 */
[----:B------:R-:W-:-:S06]  /*30b0*/  ULEA UR37, UR37, UR5, 0x18 ;  /* 0x0000000525257291 */ /* 0x000fcc000f8ec0ff */
[----:B------:R-:W1:Y:S02]  /*30c0*/  LDS.U8 R0, [UR4+0x1c] ;  /* 0x00001c04ff007984 */ /* 0x000e640008000000 */
[----:B-1----:R-:W-:-:S13]  /*30d0*/  ISETP.NE.AND P0, PT, R0, RZ, PT ;  /* 0x000000ff0000720c */ /* 0x002fda0003f05270 */
[----:B------:R-:W-:Y:S05]  /*30e0*/  @P0 BRA `(.L_x_59) ;  /* 0x0000000000580947 */ /* 0x000fea0003800000 */
[----:B------:R-:W-:-:S13]  /*30f0*/  ELECT P0, URZ, PT ;  /* 0x0000000000ff782f */ /* 0x000fda0003800000 */
[----:B------:R-:W-:Y:S05]  /*3100*/  @!P0 BRA `(.L_x_60) ;  /* 0x0000000000608947 */ /* 0x000fea0003800000 */
[----:B------:R-:W-:Y:S01]  /*3110*/  UMOV UR5, 0x10 ;  /* 0x0000001000057882 */ /* 0x000fe20000000000 */
[----:B------:R-:W-:Y:S01]  /*3120*/  HFMA2 R0, -RZ, RZ, 0, 5.9604644775390625e-08 ;  /* 0x00000001ff007431 */ /* 0x000fe200000001ff */
[----:B------:R-:W-:-:S03]  /*3130*/  MOV R2, 0xffff ;  /* 0x0000ffff00027802 */ /* 0x000fc60000000f00 */
[----:B------:R-:W-:Y:S04]  /*3140*/  DEPBAR.LE SB1, 0x36 ;  /* 0x00009d800000791a */ /* 0x000fe80000000000 */
[----:B------:R-:W1:Y:S02]  /*3150*/  UTCATOMSWS.FIND_AND_SET.ALIGN UP0, UR5, UR5 ;  /* 0x00000005000575e3 */ /* 0x000e640008000800 */
[----:B-1----:R-:W-:Y:S01]  /*3160*/  MOV R3, UR5 ;  /* 0x0000000500037c02 */ /* 0x002fe20008000f00 */
[----:B------:R-:W-:Y:S06]  /*3170*/  BRA.U UP0, `(.L_x_61) ;  /* 0x0000000100187547 */ /* 0x000fec000b800000 */
.L_x_62:
[----:B------:R-:W-:Y:S05]  /*3180*/  NANOSLEEP 0x64 ;  /* 0x000000640000795d */ /* 0x000fea0003800000 */
[----:B------:R-:W-:-:S05]  /*3190*/  UMOV UR5, 0x10 ;  /* 0x0000001000057882 */ /* 0x000fca0000000000 */
[----:B------:R-:W-:Y:S04]  /*31a0*/  DEPBAR.LE SB1, 0x36 ;  /* 0x00009d800000791a */ /* 0x000fe80000000000 */
[----:B------:R-:W1:Y:S02]  /*31b0*/  UTCATOMSWS.FIND_AND_SET.ALIGN UP0, UR5, UR5 ;  /* 0x00000005000575e3 */ /* 0x000e640008000800 */
[----:B-1----:R-:W-:Y:S01]  /*31c0*/  MOV R3, UR5 ;  /* 0x0000000500037c02 */ /* 0x002fe20008000f00 */
[----:B------:R-:W-:Y:S05]  /*31d0*/  BRA.U !UP0, `(.L_x_62) ;  /* 0xfffffffd08e87547 */ /* 0x000fea000b83ffff */
.L_x_61:
[-C--:B------:R-:W-:Y:S02]  /*31e0*/  SHF.L.U32 R2, R2, R3.reuse, RZ ;  /* 0x0000000302027219 */ /* 0x080fe400000006ff */
[----:B------:R-:W-:Y:S01]  /*31f0*/  SHF.L.U32 R0, R0, R3, RZ ;  /* 0x0000000300007219 */ /* 0x000fe200000006ff */
[----:B------:R-:W-:Y:S02]  /*3200*/  IMAD.SHL.U32 R3, R3, 0x20, RZ ;  /* 0x0000002003037824 */ /* 0x000fe400078e00ff */
[----:B------:R1:W-:Y:S04]  /*3210*/  ATOMS.OR RZ, [UR4+0x14], R2 ;  /* 0x00001402ffff798c */ /* 0x0003e8000b000004 */
[----:B------:R1:W-:Y:S04]  /*3220*/  ATOMS.OR RZ, [UR4+0x18], R0 ;  /* 0x00001800ffff798c */ /* 0x0003e8000b000004 */
[----:B------:R1:W-:Y:S01]  /*3230*/  STS [UR37+0x1a0], R3 ;  /* 0x0001a003ff007988 */ /* 0x0003e20008000825 */
[----:B------:R-:W-:Y:S05]  /*3240*/  BRA `(.L_x_60) ;  /* 0x0000000000107947 */ /* 0x000fea0003800000 */
.L_x_59:
[----:B------:R-:W-:Y:S02]  /*3250*/  MOV R0, 0xffffffff ;  /* 0xffffffff00007802 */ /* 0x000fe40000000f00 */
[----:B------:R-:W-:-:S03]  /*3260*/  MOV R2, 0x3290 ;  /* 0x0000329000027802 */ /* 0x000fc60000000f00 */
[----:B------:R1:W-:Y:S04]  /*3270*/  STS [UR37+0x1a0], R0 ;  /* 0x0001a000ff007988 */ /* 0x0003e80008000825 */
[----:B-1-3-5:R-:W-:Y:S05]  /*3280*/  CALL.REL.NOINC `($__internal_1_$__cuda_sm10x_tcgen05_guardrail_trap_phase_invalid_during_alloc) ;  /* 0x00000040004c7944 */ /* 0x02afea0003c00000 */
.L_x_60:
[----:B------:R-:W-:Y:S05]  /*3290*/  WARPSYNC.ALL ;  /* 0x0000000000007948 */ /* 0x000fea0003800000 */
[----:B------:R-:W2:Y:S01]  /*32a0*/  S2UR UR5, SR_CgaCtaId ;  /* 0x00000000000579c3 */ /* 0x000ea20000008800 */
[----:B------:R-:W-:Y:S01]  /*32b0*/  UMOV UR4, 0x400 ;  /* 0x0000040000047882 */ /* 0x000fe20000000000 */
[----:B------:R-:W-:-:S06]  /*32c0*/  NOP ;  /* 0x0000000000007918 */ /* 0x000fcc0000000000 */
[----:B------:R-:W-:Y:S06]  /*32d0*/  BAR.ARV 0x6, 0xa0 ;  /* 0x0182800000007b1d */ /* 0x000fec0000002000 */
[----:B------:R-:W4:Y:S01]  /*32e0*/  LDCU UR7, c[0x0][0x38c] ;  /* 0x00007180ff0777ac */ /* 0x000f220008000800 */
[----:B------:R-:W-:Y:S01]  /*32f0*/  IMAD.MOV.U32 R11, RZ, RZ, 0x1 ;  /* 0x00000001ff0b7424 */ /* 0x000fe200078e00ff */
[----:B------:R-:W-:Y:S01]  /*3300*/  CS2R R8, SRZ ;  /* 0x0000000000087805 */ /* 0x000fe2000001ff00 */
[----:B------:R-:W-:Y:S01]  /*3310*/  IMAD.MOV.U32 R10, RZ, RZ, RZ ;  /* 0x000000ffff0a7224 */ /* 0x000fe200078e00ff */
[----:B------:R-:W3:Y:S01]  /*3320*/  LDCU UR6, c[0x0][0x38c] ;  /* 0x00007180ff0677ac */ /* 0x000ee20008000800 */
[----:B------:R-:W-:Y:S01]  /*3330*/  UMOV UR14, URZ ;  /* 0x000000ff000e7c82 */ /* 0x000fe20008000000 */
[----:B------:R-:W-:Y:S01]  /*3340*/  UMOV UR13, URZ ;  /* 0x000000ff000d7c82 */ /* 0x000fe20008000000 */
[----:B--2---:R-:W-:Y:S01]  /*3350*/  ULEA UR5, UR5, UR4, 0x18 ;  /* 0x0000000405057291 */ /* 0x004fe2000f8ec0ff */
[----:B------:R-:W-:Y:S01]  /*3360*/  UMOV UR24, 0x0 ;  /* 0x0000000000187882 */ /* 0x000fe20000000000 */
[----:B------:R-:W-:-:S02]  /*3370*/  UMOV UR25, 0x4108410 ;  /* 0x0410841000197882 */ /* 0x000fc40000000000 */
[----:B------:R-:W-:Y:S02]  /*3380*/  UIADD3 UR10, UPT, UPT, UR5, 0x1c400, URZ ;  /* 0x0001c400050a7890 */ /* 0x000fe4000fffe0ff */
[----:B------:R-:W-:Y:S02]  /*3390*/  UIADD3 UR15, UPT, UPT, UR5, 0x2400, URZ ;  /* 0x00002400050f7890 */ /* 0x000fe4000fffe0ff */
[----:B----4-:R-:W-:Y:S01]  /*33a0*/  UIADD3 UR7, UPT, UPT, UR7, 0x7f, URZ ;  /* 0x0000007f07077890 */ /* 0x010fe2000fffe0ff */
[----:B-1----:R-:W1:Y:S01]  /*33b0*/  LDS R0, [UR5+0x1a0] ;  /* 0x0001a005ff007984 */ /* 0x002e620008000800 */
[----:B------:R-:W-:Y:S02]  /*33c0*/  USHF.R.U32.HI UR10, URZ, 0x4, UR10 ;  /* 0x00000004ff0a7899 */ /* 0x000fe4000801160a */
[----:B------:R-:W-:Y:S02]  /*33d0*/  USHF.R.S32.HI UR4, URZ, 0x1f, UR7 ;  /* 0x0000001fff047899 */ /* 0x000fe40008011407 */
[----:B------:R-:W-:-:S02]  /*33e0*/  USHF.R.U32.HI UR15, URZ, 0x4, UR15 ;  /* 0x00000004ff0f7899 */ /* 0x000fc4000801160f */
[----:B------:R-:W-:Y:S02]  /*33f0*/  ULEA.HI UR4, UR4, UR7, URZ, 0x7 ;  /* 0x0000000704047291 */ /* 0x000fe4000f8f38ff */
[----:B------:R-:W-:Y:S02]  /*3400*/  ULOP3.LUT UR10, UR10, 0x3fff, URZ, 0xc0, !UPT ;  /* 0x00003fff0a0a7892 */ /* 0x000fe4000f8ec0ff */
[----:B------:R-:W-:Y:S01]  /*3410*/  USHF.R.S32.HI UR4, URZ, 0x7, UR4 ;  /* 0x00000007ff047899 */ /* 0x000fe20008011404 */
[----:B------:R-:W-:Y:S01]  /*3420*/  UMOV UR22, 0x0 ;  /* 0x0000000000167882 */ /* 0x000fe20000000000 */
[----:B------:R-:W-:Y:S02]  /*3430*/  UMOV UR23, 0x4108410 ;  /* 0x0410841000177882 */ /* 0x000fe40000000000 */
[----:B------:R-:W-:Y:S02]  /*3440*/  UISETP.LT.AND UP0, UPT, UR4, 0x1, UPT ;  /* 0x000000010400788c */ /* 0x000fe4000bf01270 */
[----:B------:R-:W-:-:S02]  /*3450*/  ULOP3.LUT UR15, UR15, 0x3fff, URZ, 0xc0, !UPT ;  /* 0x00003fff0f0f7892 */ /* 0x000fc4000f8ec0ff */
[----:B------:R-:W-:Y:S02]  /*3460*/  USEL UR9, UR4, 0x1, !UP0 ;  /* 0x0000000104097887 */ /* 0x000fe4000c000000 */
[----:B------:R-:W-:Y:S02]  /*3470*/  ULOP3.LUT UR10, UR10, 0x10000, URZ, 0xfc, !UPT ;  /* 0x000100000a0a7892 */ /* 0x000fe4000f8efcff */
[----:B------:R-:W-:Y:S02]  /*3480*/  UIADD3 UR9, UPT, UPT, -UR9, URZ, URZ ;  /* 0x000000ff09097290 */ /* 0x000fe4000fffe1ff */
[----:B---3--:R-:W-:Y:S01]  /*3490*/  UISETP.GE.AND UP3, UPT, UR6, 0x1, UPT ;  /* 0x000000010600788c */ /* 0x008fe2000bf66270 */
[----:B------:R-:W-:Y:S01]  /*34a0*/  UMOV UR20, 0x0 ;  /* 0x0000000000147882 */ /* 0x000fe20000000000 */
[----:B------:R-:W-:Y:S01]  /*34b0*/  UMOV UR21, 0x4108410 ;  /* 0x0410841000157882 */ /* 0x000fe20000000000 */
[----:B------:R-:W-:Y:S01]  /*34c0*/  UMOV UR18, 0x0 ;  /* 0x0000000000127882 */ /* 0x000fe20000000000 */
[----:B------:R-:W-:Y:S01]  /*34d0*/  UMOV UR19, 0x4108410 ;  /* 0x0410841000137882 */ /* 0x000fe20000000000 */
[----:B-1----:R-:W-:-:S15]  /*34e0*/  R2UR UR16, R0 ;  /* 0x00000000001072ca */ /* 0x002fde00000e0000 */
.L_x_69:
[----:B------:R-:W-:Y:S02]  /*34f0*/  LEA R0, R10, UR5, 0x3 ;  /* 0x000000050a007c11 */ /* 0x000fe4000f8e18ff */
[----:B------:R-:W-:Y:S02]  /*3500*/  SHF.L.U32 R5, R9, 0x1f, RZ ;  /* 0x0000001f09057819 */ /* 0x000fe400000006ff */
[----:B------:R-:W-:Y:S01]  /*3510*/  PLOP3.LUT P0, PT, PT, PT, UP3, 0x80, 0x8 ;  /* 0x000000000008781c */ /* 0x000fe20003f0f038 */
[----:B------:R-:W-:Y:S01]  /*3520*/  VIADD R3, R0, 0x100 ;  /* 0x0000010000037836 */ /* 0x000fe20000000000 */
[----:B-1----:R-:W1:Y:S02]  /*3530*/  SYNCS.PHASECHK.TRANS64.TRYWAIT P1, [R0+URZ+0xf0], R5 ;  /* 0x0000f005000075a7 */ /* 0x002e6400080211ff */
[----:B-1-3--:R-:W-:Y:S09]  /*3540*/  @!P1 BRA `(.L_x_63) ;  /* 0x0000003800689947 */ /* 0x00aff20003800000 */
.L_x_138:
[----:B------:R-:W-:Y:S01]  /*3550*/  LEA R4, R10, UR5, 0x4 ;  /* 0x000000050a047c11 */ /* 0x000fe2000f8e20ff */
[----:B------:R-:W-:Y:S01]  /*3560*/  @UP3 ULEA UR6, UR13, UR5, 0x3 ;  /* 0x000000050d063291 */ /* 0x000fe2000f8e18ff */
[----:B------:R-:W-:Y:S01]  /*3570*/  PLOP3.LUT P2, PT, PT, PT, PT, 0x80, 0x8 ;  /* 0x000000000008781c */ /* 0x000fe20003f4f070 */
[----:B------:R-:W-:Y:S01]  /*3580*/  ULEA UR7, UR14, UR5, 0x3 ;  /* 0x000000050e077291 */ /* 0x000fe2000f8e18ff */
[----:B------:R-:W-:Y:S02]  /*3590*/  PRMT R3, RZ, 0x654, R3 ;  /* 0x00000654ff037816 */ /* 0x000fe40000000003 */
[----:B-1----:R-:W1:Y:S01]  /*35a0*/  LDS.128 R4, [R4+0x180] ;  /* 0x0001800004047984 */ /* 0x002e620000000c00 */
[----:B------:R-:W-:Y:S02]  /*35b0*/  @P0 SHF.L.U32 R2, R8, 0x1f, RZ ;  /* 0x0000001f08020819 */ /* 0x000fe400000006ff */
[----:B------:R-:W-:Y:S01]  /*35c0*/  SHF.L.U32 R0, R11, 0x1f, RZ ;  /* 0x0000001f0b007819 */ /* 0x000fe200000006ff */
[----:B------:R-:W-:Y:S01]  /*35d0*/  @!PT LDS RZ, [RZ] ;  /* 0x00000000fffff984 */ /* 0x000fe20000000800 */
[----:B------:R-:W-:Y:S01]  /*35e0*/  @!PT LDS RZ, [RZ] ;  /* 0x00000000fffff984 */ /* 0x000fe20000000800 */
[----:B------:R-:W-:Y:S01]  /*35f0*/  @!PT LDS RZ, [RZ] ;  /* 0x00000000fffff984 */ /* 0x000fe20000000800 */
[----:B------:R-:W-:Y:S01]  /*3600*/  @!PT LDS RZ, [RZ] ;  /* 0x00000000fffff984 */ /* 0x000fe20000000800 */
[----:B------:R2:W-:Y:S06]  /*3610*/  MEMBAR.ALL.CTA ;  /* 0x0000000000007992 */ /* 0x0005ec0000008000 */
[----:B--2---:R-:W2:Y:S02]  /*3620*/  FENCE.VIEW.ASYNC.S ;  /* 0x00000000000073c6 */ /* 0x004ea40000000000 */
[----:B--2---:R2:W-:Y:S01]  /*3630*/  SYNCS.ARRIVE.TRANS64.RED.A1T0 RZ, [R3+URZ], RZ ;  /* 0x000000ff03ff79a7 */ /* 0x0045e200081004ff */
[----:B------:R2:W3:Y:S01]  /*3640*/  @P0 SYNCS.PHASECHK.TRANS64.TRYWAIT P2, [UR6], R2 ;  /* 0x00000002ff0005a7 */ /* 0x0004e20008041106 */
[----:B------:R-:W-:Y:S01]  /*3650*/  ULEA.HI UR6, UR14, UR14, URZ, 0x1 ;  /* 0x0000000e0e067291 */ /* 0x000fe2000f8f08ff */
[----:B-1----:R-:W-:-:S03]  /*3660*/  LOP3.LUT P1, RZ, R6, 0x1, RZ, 0xc0, !PT ;  /* 0x0000000106ff7812 */ /* 0x002fc6000782c0ff */
[----:B------:R-:W-:Y:S02]  /*3670*/  USHF.L.U32 UR8, UR6, 0x5, URZ ;  /* 0x0000000506087899 */ /* 0x000fe400080006ff */
[----:B------:R-:W-:Y:S02]  /*3680*/  ULOP3.LUT UR6, UR6, 0xffe, URZ, 0xc0, !UPT ;  /* 0x00000ffe06067892 */ /* 0x000fe4000f8ec0ff */
[----:B------:R-:W-:Y:S02]  /*3690*/  ULOP3.LUT UR8, UR8, 0xffffffc0, URZ, 0xc0, !UPT ;  /* 0xffffffc008087892 */ /* 0x000fe4000f8ec0ff */
[----:B------:R-:W-:Y:S02]  /*36a0*/  UIADD3 UR6, UPT, UPT, -UR6, UR14, URZ ;  /* 0x0000000e06067290 */ /* 0x000fe4000fffe1ff */
[----:B------:R-:W-:Y:S01]  /*36b0*/  UIADD3 UR8, UPT, UPT, UR16, UR8, URZ ;  /* 0x0000000810087290 */ /* 0x000fe2000fffe0ff */
[----:B------:R-:W1:Y:S03]  /*36c0*/  SYNCS.PHASECHK.TRANS64.TRYWAIT P0, [UR7+0x130], R0 ;  /* 0x00013000ff0075a7 */ /* 0x000e660008001107 */
[----:B------:R-:W-:Y:S01]  /*36d0*/  ULEA UR8, UR6, UR8, 0x14 ;  /* 0x0000000806087291 */ /* 0x000fe2000f8ea0ff */
[----:B-123--:R-:W-:Y:S11]  /*36e0*/  @!P0 BRA `(.L_x_64) ;  /* 0x0000003800148947 */ /* 0x00eff60003800000 */
.L_x_140:
[----:B------:R-:W-:Y:S01]  /*36f0*/  IADD3 R10, PT, PT, R10, 0x1, RZ ;  /* 0x000000010a0a7810 */ /* 0x000fe20007ffe0ff */
[----:B------:R-:W-:Y:S06]  /*3700*/  BRA.U !UP3, `(.L_x_65) ;  /* 0x000000010bc07547 */ /* 0x000fec000b800000 */
[----:B------:R-:W-:Y:S01]  /*3710*/  UPLOP3.LUT UP4, UPT, UPT, UPT, UPT, 0x40, 0x4 ;  /* 0x000000000004789c */ /* 0x000fe20003f8e870 */
[----:B------:R-:W-:Y:S01]  /*3720*/  UMOV UR12, UR9 ;  /* 0x00000009000c7c82 */ /* 0x000fe20008000000 */
[----:B------:R-:W-:Y:S01]  /*3730*/  UMOV UR11, UR4 ;  /* 0x00000004000b7c82 */ /* 0x000fe20008000000 */
[----:B------:R-:W-:-:S08]  /*3740*/  UMOV UR17, UR13 ;  /* 0x0000000d00117c82 */ /* 0x000fd00008000000 */
.L_x_68:
[----:B------:R-:W-:Y:S02]  /*3750*/  UIADD3 UR12, UPT, UPT, UR12, 0x1, URZ ;  /* 0x000000010c0c7890 */ /* 0x000fe4000fffe0ff */
[----:B--2---:R-:W-:Y:S02]  /*3760*/  ULEA UR6, UR17, UR5, 0x3 ;  /* 0x0000000511067291 */ /* 0x004fe4000f8e18ff */
[----:B------:R-:W-:Y:S01]  /*3770*/  UISETP.NE.AND UP0, UPT, UR12, URZ, UPT ;  /* 0x000000ff0c00728c */ /* 0x000fe2000bf05270 */
[----:B---3--:R-:W-:Y:S10]  /*3780*/  @P2 BRA `(.L_x_66) ;  /* 0x00000000000c2947 */ /* 0x008ff40003800000 */
[----:B-1----:R-:W-:Y:S04]  /*3790*/  SHF.L.U32 R3, R8, 0x1f, RZ ;  /* 0x0000001f08037819 */ /* 0x002fe800000006ff */
[----:B------:R-:W1:Y:S02]  /*37a0*/  SYNCS.PHASECHK.TRANS64.TRYWAIT P0, [UR6], R3 ;  /* 0x00000003ff0075a7 */ /* 0x000e640008001106 */
[----:B-1----:R-:W-:Y:S05]  /*37b0*/  @!P0 BRA `(.L_x_67) ;  /* 0x0000003400f88947 */ /* 0x002fea0003800000 */
.L_x_66:
[----:B------:R-:W-:Y:S01]  /*37c0*/  UISETP.NE.AND UP1, UPT, UR11, 0x1, UPT ;  /* 0x000000010b00788c */ /* 0x000fe2000bf25270 */
[----:B------:R-:W-:Y:S01]  /*37d0*/  PLOP3.LUT P2, PT, PT, PT, PT, 0x80, 0x8 ;  /* 0x000000000008781c */ /* 0x000fe20003f4f070 */
[----:B------:R-:W-:Y:S02]  /*37e0*/  UIADD3 UR13, UPT, UPT, UR17, 0x1, URZ ;  /* 0x00000001110d7890 */ /* 0x000fe4000fffe0ff */
[----:B------:R-:W-:Y:S02]  /*37f0*/  ULEA UR28, UR17, UR15, 0x9 ;  /* 0x0000000f111c7291 */ /* 0x000fe4000f8e48ff */
[----:B------:R-:W-:Y:S01]  /*3800*/  UISETP.NE.AND UP2, UPT, UR13, 0xd, UPT ;  /* 0x0000000d0d00788c */ /* 0x000fe2000bf45270 */
[----:B------:R-:W-:Y:S01]  /*3810*/  PLOP3.LUT P0, PT, PT, PT, UP1, 0x80, 0x8 ;  /* 0x000000000008781c */ /* 0x000fe20003f0f018 */
[----:B------:R-:W-:Y:S02]  /*3820*/  UIADD3 UR40, UPT, UPT, UR28, 0x80, URZ ;  /* 0x000000801c287890 */ /* 0x000fe4000fffe0ff */
[----:B------:R-:W-:Y:S02]  /*3830*/  USEL UR27, URZ, 0x1, UP2 ;  /* 0x00000001ff1b7887 */ /* 0x000fe40009000000 */
[----:B------:R-:W-:Y:S02]  /*3840*/  USEL UR13, UR13, URZ, UP2 ;  /* 0x000000ff0d0d7287 */ /* 0x000fe40009000000 */
[----:B------:R-:W-:Y:S02]  /*3850*/  UIADD3 UR36, UPT, UPT, UR28, 0x100, URZ ;  /* 0x000001001c247890 */ /* 0x000fe4000fffe0ff */
[----:B------:R-:W-:Y:S01]  /*3860*/  @UP1 ULEA UR26, UR13, UR5, 0x3 ;  /* 0x000000050d1a1291 */ /* 0x000fe2000f8e18ff */
[----:B------:R-:W-:Y:S01]  /*3870*/  LOP3.LUT R8, R8, UR27, RZ, 0x3c, !PT ;  /* 0x0000001b08087c12 */ /* 0x000fe2000f8e3cff */
[----:B------:R-:W-:Y:S02]  /*3880*/  UIADD3 UR32, UPT, UPT, UR28, 0x180, URZ ;  /* 0x000001801c207890 */ /* 0x000fe4000fffe0ff */
[----:B------:R-:W-:Y:S01]  /*3890*/  UIADD3 UR6, UPT, UPT, UR6, 0x68, URZ ;  /* 0x0000006806067890 */ /* 0x000fe2000fffe0ff */
[----:B-1----:R-:W-:Y:S01]  /*38a0*/  @P0 SHF.L.U32 R0, R8, 0x1f, RZ ;  /* 0x0000001f08000819 */ /* 0x002fe200000006ff */
[----:B------:R-:W-:Y:S01]  /*38b0*/  UIADD3 UR11, UPT, UPT, UR11, -0x1, URZ ;  /* 0xffffffff0b0b7890 */ /* 0x000fe2000fffe0ff */
[----:B------:R-:W-:Y:S02]  /*38c0*/  UMOV UR29, 0x80004020 ;  /* 0x80004020001d7882 */ /* 0x000fe40000000000 */
[----:B------:R2:W3:Y:S01]  /*38d0*/  @P0 SYNCS.PHASECHK.TRANS64.TRYWAIT P2, [UR26], R0 ;  /* 0x00000000ff0005a7 */ /* 0x0004e2000804111a */
[----:B------:R-:W-:Y:S01]  /*38e0*/  ULEA UR26, UR17, UR10, 0x9 ;  /* 0x0000000a111a7291 */ /* 0x000fe2000f8e48ff */
[----:B------:R-:W-:Y:S01]  /*38f0*/  UMOV UR27, 0x40004040 ;  /* 0x40004040001b7882 */ /* 0x000fe20000000000 */
[----:B------:R-:W-:Y:S02]  /*3900*/  UMOV UR41, 0x80004020 ;  /* 0x8000402000297882 */ /* 0x000fe40000000000 */
[----:B------:R-:W-:Y:S02]  /*3910*/  UIADD3 UR38, UPT, UPT, UR26, 0x2, URZ ;  /* 0x000000021a267890 */ /* 0x000fe4000fffe0ff */
[----:B------:R-:W-:Y:S02]  /*3920*/  UIADD3 UR34, UPT, UPT, UR26, 0x4, URZ ;  /* 0x000000041a227890 */ /* 0x000fe4000fffe0ff */
[----:B------:R-:W-:Y:S01]  /*3930*/  UIADD3 UR30, UPT, UPT, UR26, 0x6, URZ ;  /* 0x000000061a1e7890 */ /* 0x000fe2000fffe0ff */
[----:B------:R2:W-:Y:S01]  /*3940*/  UTCQMMA gdesc[UR28], gdesc[UR26], tmem[UR8], tmem[UR24], idesc[UR25], UP4 ;  /* 0x00ff181a1c0075ea */ /* 0x0005e2000a000308 */
[----:B------:R-:W-:Y:S01]  /*3950*/  UPLOP3.LUT UP4, UPT, UPT, UPT, UPT, 0x80, 0x8 ;  /* 0x000000000008789c */ /* 0x000fe20003f8f070 */
[----:B------:R-:W-:Y:S01]  /*3960*/  UMOV UR39, 0x40004040 ;  /* 0x4000404000277882 */ /* 0x000fe20000000000 */
[----:B------:R-:W-:Y:S01]  /*3970*/  UMOV UR37, 0x80004020 ;  /* 0x8000402000257882 */ /* 0x000fe20000000000 */
[----:B------:R2:W-:Y:S01]  /*3980*/  UTCQMMA gdesc[UR40], gdesc[UR38], tmem[UR8], tmem[UR22], idesc[UR23], UPT ;  /* 0x00ff1626280075ea */ /* 0x0005e2000b800308 */
[----:B------:R-:W-:Y:S01]  /*3990*/  UMOV UR35, 0x40004040 ;  /* 0x4000404000237882 */ /* 0x000fe20000000000 */
[----:B------:R-:W-:Y:S01]  /*39a0*/  UMOV UR33, 0x80004020 ;  /* 0x8000402000217882 */ /* 0x000fe20000000000 */
[----:B------:R-:W-:Y:S01]  /*39b0*/  UMOV UR31, 0x40004040 ;  /* 0x40004040001f7882 */ /* 0x000fe20000000000 */
[----:B------:R2:W-:Y:S01]  /*39c0*/  UTCQMMA gdesc[UR36], gdesc[UR34], tmem[UR8], tmem[UR20], idesc[UR21], UPT ;  /* 0x00ff1422240075ea */ /* 0x0005e2000b800308 */
[----:B------:R2:W-:Y:S01]  /*39d0*/  UTCQMMA gdesc[UR32], gdesc[UR30], tmem[UR8], tmem[UR18], idesc[UR19], UPT ;  /* 0x00ff121e200075ea */ /* 0x0005e2000b800308 */
[----:B------:R2:W-:Y:S01]  /*39e0*/  UTCBAR [UR6], URZ ;  /* 0x000000ff060073e9 */ /* 0x0005e200080000ff */
[----:B------:R-:W-:Y:S01]  /*39f0*/  UMOV UR17, UR13 ;  /* 0x0000000d00117c82 */ /* 0x000fe20008000000 */
[----:B------:R-:W-:Y:S05]  /*3a00*/  BRA.U UP0, `(.L_x_68) ;  /* 0xfffffffd00507547 */ /* 0x000fea000b83ffff */
.L_x_65:
[----:B------:R-:W-:Y:S01]  /*3a10*/  UIADD3 UR14, UPT, UPT, UR14, 0x1, URZ ;  /* 0x000000010e0e7890 */ /* 0x000fe2000fffe0ff */
[C---:B------:R-:W-:Y:S01]  /*3a20*/  ISETP.NE.AND P0, PT, R10.reuse, 0x2, PT ;  /* 0x000000020a00780c */ /* 0x040fe20003f05270 */
[----:B------:R-:W-:Y:S02]  /*3a30*/  UIADD3 UR7, UPT, UPT, UR7, 0x110, URZ ;  /* 0x0000011007077890 */ /* 0x000fe4000fffe0ff */
[----:B------:R-:W-:Y:S01]  /*3a40*/  UISETP.NE.AND UP0, UPT, UR14, 0x4, UPT ;  /* 0x000000040e00788c */ /* 0x000fe2000bf05270 */
[----:B-12---:R-:W-:Y:S02]  /*3a50*/  SEL R0, RZ, 0x1, P0 ;  /* 0x00000001ff007807 */ /* 0x006fe40000000000 */
[----:B------:R-:W-:Y:S01]  /*3a60*/  SEL R10, R10, RZ, P0 ;  /* 0x000000ff0a0a7207 */ /* 0x000fe20000000000 */
[----:B------:R-:W-:Y:S01]  /*3a70*/  USEL UR6, URZ, 0x1, UP0 ;  /* 0x00000001ff067887 */ /* 0x000fe20008000000 */
[----:B------:R-:W-:Y:S01]  /*3a80*/  LOP3.LUT R9, R9, R0, RZ, 0x3c, !PT ;  /* 0x0000000009097212 */ /* 0x000fe200078e3cff */
[----:B------:R-:W-:Y:S01]  /*3a90*/  USEL UR14, UR14, URZ, UP0 ;  /* 0x000000ff0e0e7287 */ /* 0x000fe20008000000 */
[----:B------:R1:W-:Y:S03]  /*3aa0*/  UTCBAR [UR7], URZ ;  /* 0x000000ff070073e9 */ /* 0x0003e600080000ff */
[----:B------:R-:W-:Y:S01]  /*3ab0*/  LOP3.LUT R11, R11, UR6, RZ, 0x3c, !PT ;  /* 0x000000060b0b7c12 */ /* 0x000fe2000f8e3cff */
[----:B------:R-:W-:Y:S07]  /*3ac0*/  @P1 BRA `(.L_x_69) ;  /* 0xfffffff800881947 */ /* 0x000fee000383ffff */
[----:B------:R-:W2:Y:S01]  /*3ad0*/  S2UR UR4, SR_CgaCtaId ;  /* 0x00000000000479c3 */ /* 0x000ea20000008800 */
[----:B------:R-:W-:Y:S01]  /*3ae0*/  ELECT P0, URZ, PT ;  /* 0x0000000000ff782f */ /* 0x000fe20003800000 */
[----:B------:R-:W-:Y:S01]  /*3af0*/  IMAD.MOV.U32 R0, RZ, RZ, 0x1 ;  /* 0x00000001ff007424 */ /* 0x000fe200078e00ff */
[----:B------:R-:W-:Y:S01]  /*3b00*/  UIADD3 UR5, UPT, UPT, UR5, 0x130, URZ ;  /* 0x0000013005057890 */ /* 0x000fe2000fffe0ff */
[----:B------:R-:W-:Y:S01]  /*3b10*/  SHF.L.U32 R3, R11, 0x1f, RZ ;  /* 0x0000001f0b037819 */ /* 0x000fe200000006ff */
[----:B------:R-:W-:-:S03]  /*3b20*/  UMOV UR6, 0x40 ;  /* 0x0000004000067882 */ /* 0x000fc60000000000 */
[----:B------:R-:W-:Y:S01]  /*3b30*/  UVIRTCOUNT.DEALLOC.SMPOOL 0x80 ;  /* 0x000000800000784c */ /* 0x000fe20000000000 */
[----:B--2---:R-:W-:Y:S02]  /*3b40*/  ULEA UR4, UR4, UR6, 0x18 ;  /* 0x0000000604047291 */ /* 0x004fe4000f8ec0ff */
[----:B------:R-:W-:-:S07]  /*3b50*/  ULEA UR6, UR14, UR5, 0x3 ;  /* 0x000000050e067291 */ /* 0x000fce000f8e18ff */
[----:B------:R2:W-:Y:S02]  /*3b60*/  @P0 STS.U8 [UR4+0x1c], R0 ;  /* 0x00001c00ff000988 */ /* 0x0005e40008000004 */
[----:B------:R-:W4:Y:S02]  /*3b70*/  SYNCS.PHASECHK.TRANS64.TRYWAIT P0, [UR6], R3 ;  /* 0x00000003ff0075a7 */ /* 0x000f240008001106 */
[----:B--2-4-:R-:W-:Y:S05]  /*3b80*/  @!P0 BRA `(.L_x_70) ;  /* 0x00000034001c8947 */ /* 0x014fea0003800000 */
.L_x_143:
[----:B-1----:R-:W-:-:S04]  /*3b90*/  UIADD3 UR7, UPT, UPT, UR14, 0x1, URZ ;  /* 0x000000010e077890 */ /* 0x002fc8000fffe0ff */
[----:B------:R-:W-:-:S04]  /*3ba0*/  UISETP.NE.AND UP0, UPT, UR7, 0x4, UPT ;  /* 0x000000040700788c */ /* 0x000fc8000bf05270 */
[----:B------:R-:W-:Y:S02]  /*3bb0*/  USEL UR8, URZ, 0x1, UP0 ;  /* 0x00000001ff087887 */ /* 0x000fe40008000000 */
[----:B------:R-:W-:-:S04]  /*3bc0*/  USEL UR7, UR7, URZ, UP0 ;  /* 0x000000ff07077287 */ /* 0x000fc80008000000 */
[----:B------:R-:W-:Y:S01]  /*3bd0*/  ULEA UR6, UR7, UR5, 0x3 ;  /* 0x0000000507067291 */ /* 0x000fe2000f8e18ff */
[----:B------:R-:W-:-:S04]  /*3be0*/  LOP3.LUT R2, R11, UR8, RZ, 0x3c, !PT ;  /* 0x000000080b027c12 */ /* 0x000fc8000f8e3cff */
[----:B--2---:R-:W-:-:S04]  /*3bf0*/  SHF.L.U32 R3, R2, 0x1f, RZ ;  /* 0x0000001f02037819 */ /* 0x004fc800000006ff */
[----:B------:R-:W1:Y:S02]  /*3c00*/  SYNCS.PHASECHK.TRANS64.TRYWAIT P0, [UR6], R3 ;  /* 0x00000003ff0075a7 */ /* 0x000e640008001106 */
[----:B-1----:R-:W-:Y:S05]  /*3c10*/  @!P0 BRA `(.L_x_71) ;  /* 0x0000003400108947 */ /* 0x002fea0003800000 */
.L_x_145:
        /* <DEDUP_REMOVED lines=9> */
.L_x_147:
[----:B------:R-:W-:-:S04]  /*3cb0*/  UIADD3 UR7, UPT, UPT, UR7, 0x1, URZ ;  /* 0x0000000107077890 */ /* 0x000fc8000fffe0ff */
[----:B------:R-:W-:-:S04]  /*3cc0*/  UISETP.NE.AND UP0, UPT, UR7, 0x4, UPT ;  /* 0x000000040700788c */ /* 0x000fc8000bf05270 */
[----:B------:R-:W-:Y:S02]  /*3cd0*/  USEL UR6, URZ, 0x1, UP0 ;  /* 0x00000001ff067887 */ /* 0x000fe40008000000 */
[----:B------:R-:W-:-:S04]  /*3ce0*/  USEL UR7, UR7, URZ, UP0 ;  /* 0x000000ff07077287 */ /* 0x000fc80008000000 */
[----:B------:R-:W-:Y:S01]  /*3cf0*/  ULEA UR7, UR7, UR5, 0x3 ;  /* 0x0000000507077291 */ /* 0x000fe2000f8e18ff */
[----:B-1----:R-:W-:-:S04]  /*3d00*/  LOP3.LUT R3, R2, UR6, RZ, 0x3c, !PT ;  /* 0x0000000602037c12 */ /* 0x002fc8000f8e3cff */
[----:B------:R-:W-:-:S04]  /*3d10*/  SHF.L.U32 R3, R3, 0x1f, RZ ;  /* 0x0000001f03037819 */ /* 0x000fc800000006ff */
[----:B------:R-:W1:Y:S02]  /*3d20*/  SYNCS.PHASECHK.TRANS64.TRYWAIT P0, [UR7], R3 ;  /* 0x00000003ff0075a7 */ /* 0x000e640008001107 */
[----:B-1----:R-:W-:Y:S05]  /*3d30*/  @!P0 BRA `(.L_x_73) ;  /* 0x0000003000f88947 */ /* 0x002fea0003800000 */
.L_x_149:
[----:B------:R-:W-:Y:S01]  /*3d40*/  NOP ;  /* 0x0000000000007918 */ /* 0x000fe20000000000 */
[----:B-1----:R-:W1:Y:S01]  /*3d50*/  LDS R0, [UR4+0x14] ;  /* 0x00001404ff007984 */ /* 0x002e620008000800 */
[----:B------:R-:W-:Y:S01]  /*3d60*/  ULOP3.LUT UR6, UR16, 0xffff, URZ, 0xc0, !UPT ;  /* 0x0000ffff10067892 */ /* 0x000fe2000f8ec0ff */
[----:B------:R-:W-:Y:S01]  /*3d70*/  UMOV UR8, 0xffff ;  /* 0x0000ffff00087882 */ /* 0x000fe20000000000 */
[----:B------:R-:W-:Y:S02]  /*3d80*/  UMOV UR5, 0x1 ;  /* 0x0000000100057882 */ /* 0x000fe40000000000 */
[----:B------:R-:W-:-:S04]  /*3d90*/  USHF.R.U32.HI UR6, URZ, 0x5, UR6 ;  /* 0x00000005ff067899 */ /* 0x000fc80008011606 */
[----:B------:R-:W-:Y:S02]  /*3da0*/  USHF.L.U32 UR8, UR8, UR6, URZ ;  /* 0x0000000608087299 */ /* 0x000fe400080006ff */
[----:B------:R-:W-:-:S04]  /*3db0*/  USHF.L.U32 UR5, UR5, UR6, URZ ;  /* 0x0000000605057299 */ /* 0x000fc800080006ff */
[----:B-1----:R-:W-:-:S04]  /*3dc0*/  LOP3.LUT R0, R0, UR8, RZ, 0xc0, !PT ;  /* 0x0000000800007c12 */ /* 0x002fc8000f8ec0ff */
[----:B------:R-:W-:-:S13]  /*3dd0*/  ISETP.NE.AND P0, PT, R0, UR8, PT ;  /* 0x0000000800007c0c */ /* 0x000fda000bf05270 */
[----:B------:R-:W-:Y:S05]  /*3de0*/  @P0 BRA `(.L_x_74) ;  /* 0x0000000000580947 */ /* 0x000fea0003800000 */
[----:B------:R-:W1:Y:S02]  /*3df0*/  LDS R0, [UR4+0x18] ;  /* 0x00001804ff007984 */ /* 0x000e640008000800 */
[----:B-1----:R-:W-:-:S04]  /*3e00*/  LOP3.LUT R0, R0, UR5, RZ, 0xc0, !PT ;  /* 0x0000000500007c12 */ /* 0x002fc8000f8ec0ff */
[----:B------:R-:W-:-:S13]  /*3e10*/  ISETP.NE.AND P0, PT, R0, UR5, PT ;  /* 0x0000000500007c0c */ /* 0x000fda000bf05270 */
[----:B------:R-:W-:Y:S05]  /*3e20*/  @P0 BRA `(.L_x_75) ;  /* 0x00000000003c0947 */ /* 0x000fea0003800000 */
[----:B------:R-:W1:Y:S01]  /*3e30*/  S2R R2, SR_LANEID ;  /* 0x0000000000027919 */ /* 0x000e620000000000 */
[----:B------:R-:W-:Y:S01]  /*3e40*/  ULOP3.LUT UR8, URZ, UR8, URZ, 0x33, !UPT ;  /* 0x00000008ff087292 */ /* 0x000fe2000f8e33ff */
[----:B------:R-:W-:Y:S01]  /*3e50*/  LOP3.LUT R4, RZ, UR5, RZ, 0x33, !PT ;  /* 0x00000005ff047c12 */ /* 0x000fe2000f8e33ff */
[----:B------:R-:W-:Y:S02]  /*3e60*/  VOTEU.ANY UR7, UPT, PT ;  /* 0x0000000000077886 */ /* 0x000fe400038e0100 */
[----:B------:R-:W-:Y:S01]  /*3e70*/  UFLO.U32 UR7, UR7 ;  /* 0x00000007000772bd */ /* 0x000fe200080e0000 */
[----:B------:R-:W2:Y:S01]  /*3e80*/  REDUX UR5, R4 ;  /* 0x00000000040573c4 */ /* 0x000ea20000000000 */
[----:B------:R-:W-:-:S06]  /*3e90*/  IMAD.U32 R0, RZ, RZ, UR8 ;  /* 0x00000008ff007e24 */ /* 0x000fcc000f8e00ff */
[----:B------:R4:W-:Y:S01]  /*3ea0*/  UTCATOMSWS.AND URZ, UR8 ;  /* 0x0000000800ff79e3 */ /* 0x0009e20008000000 */
[----:B------:R-:W3:Y:S01]  /*3eb0*/  REDUX UR6, R0 ;  /* 0x00000000000673c4 */ /* 0x000ee20000000000 */
[----:B-1----:R-:W-:Y:S01]  /*3ec0*/  ISETP.EQ.U32.AND P0, PT, R2, UR7, PT ;  /* 0x0000000702007c0c */ /* 0x002fe2000bf02070 */
[----:B--2---:R-:W-:Y:S01]  /*3ed0*/  IMAD.U32 R2, RZ, RZ, UR5 ;  /* 0x00000005ff027e24 */ /* 0x004fe2000f8e00ff */
[----:B---3--:R-:W-:-:S11]  /*3ee0*/  MOV R3, UR6 ;  /* 0x0000000600037c02 */ /* 0x008fd60008000f00 */
[----:B------:R4:W-:Y:S04]  /*3ef0*/  @P0 ATOMS.AND RZ, [UR4+0x14], R3 ;  /* 0x00001403ffff098c */ /* 0x0009e8000a800004 */
[----:B------:R4:W-:Y:S01]  /*3f00*/  @P0 ATOMS.AND RZ, [UR4+0x18], R2 ;  /* 0x00001802ffff098c */ /* 0x0009e2000a800004 */
[----:B------:R-:W-:Y:S05]  /*3f10*/  BRA `(.L_x_76) ;  /* 0x0000000000147947 */ /* 0x000fea0003800000 */
.L_x_75:
[----:B------:R-:W-:Y:S02]  /*3f20*/  MOV R2, 0x3f40 ;  /* 0x00003f4000027802 */ /* 0x000fe40000000f00 */
[----:B---3-5:R-:W-:Y:S05]  /*3f30*/  CALL.REL.NOINC `($__internal_0_$__cuda_sm10x_tcgen05_guardrail_trap_col_being_dealloced_not_returned_by_alloc) ;  /* 0x0000003400147944 */ /* 0x028fea0003c00000 */
[----:B------:R-:W-:Y:S05]  /*3f40*/  BRA `(.L_x_76) ;  /* 0x0000000000087947 */ /* 0x000fea0003800000 */
.L_x_74:
[----:B------:R-:W-:Y:S02]  /*3f50*/  MOV R2, 0x3f70 ;  /* 0x00003f7000027802 */ /* 0x000fe40000000f00 */
[----:B---3-5:R-:W-:Y:S05]  /*3f60*/  CALL.REL.NOINC `($__internal_2_$__cuda_sm10x_tcgen05_guardrail_trap_unallocated_columns_being_dealloced) ;  /* 0x0000003400207944 */ /* 0x028fea0003c00000 */
.L_x_76:
[----:B------:R-:W-:Y:S01]  /*3f70*/  NOP ;  /* 0x0000000000007918 */ /* 0x000fe20000000000 */
[----:B----4-:R-:W-:Y:S05]  /*3f80*/  EXIT ;  /* 0x000000000000794d */ /* 0x010fea0003800000 */
.L_x_58:
[----:B------:R-:W-:-:S09]  /*3f90*/  UISETP.NE.OR UP2, UPT, UR8, 0x3, !UP2 ;  /* 0x000000030800788c */ /* 0x000fd2000d745670 */
[----:B------:R-:W-:Y:S05]  /*3fa0*/  BRA.U UP2, `(.L_x_77) ;  /* 0x0000000902c87547 */ /* 0x000fea000b800000 */
[----:B------:R-:W1:Y:S01]  /*3fb0*/  LDCU.64 UR6, c[0x0][0x888] ;  /* 0x00011100ff0677ac */ /* 0x000e620008000a00 */
[----:B------:R-:W2:Y:S01]  /*3fc0*/  LDC R0, c[0x0][0xb30] ;  /* 0x0002cc00ff007b82 */ /* 0x000ea20000000800 */
[----:B------:R-:W-:Y:S01]  /*3fd0*/  IMAD.MOV.U32 R30, RZ, RZ, 0x1 ;  /* 0x00000001ff1e7424 */ /* 0x000fe200078e00ff */
[----:B------:R-:W-:Y:S01]  /*3fe0*/  CS2R R28, SRZ ;  /* 0x00000000001c7805 */ /* 0x000fe2000001ff00 */
[----:B------:R-:W4:Y:S01]  /*3ff0*/  LDCU.64 UR4, c[0x0][0x890] ;  /* 0x00011200ff0477ac */ /* 0x000f220008000a00 */
[----:B------:R-:W-:Y:S01]  /*4000*/  IMAD.MOV.U32 R25, RZ, RZ, 0x1000 ;  /* 0x00001000ff197424 */ /* 0x000fe200078e00ff */
[----:B------:R-:W-:-:S03]  /*4010*/  UMOV UR8, 0x400 ;  /* 0x0000040000087882 */ /* 0x000fc60000000000 */
[----:B------:R-:W3:Y:S01]  /*4020*/  LDC R19, c[0x0][0x370] ;  /* 0x0000dc00ff137b82 */ /* 0x000ee20000000800 */
[----:B------:R-:W-:-:S07]  /*4030*/  UPLOP3.LUT UP1, UPT, UPT, UPT, UPT, 0x40, 0x4 ;  /* 0x000000000004789c */ /* 0x000fce0003f2e870 */
[----:B------:R-:W3:Y:S01]  /*4040*/  LDC R2, c[0x0][0xb0c] ;  /* 0x0002c300ff027b82 */ /* 0x000ee20000000800 */
[----:B-1----:R-:W-:Y:S02]  /*4050*/  UISETP.NE.U32.AND UP2, UPT, UR6, URZ, UPT ;  /* 0x000000ff0600728c */ /* 0x002fe4000bf45070 */
[----:B------:R-:W-:Y:S02]  /*4060*/  ULEA UR6, UR37, UR8, 0x18 ;  /* 0x0000000825067291 */ /* 0x000fe4000f8ec0ff */
[----:B------:R-:W-:Y:S02]  /*4070*/  UISETP.NE.AND.EX UP2, UPT, UR7, URZ, UPT, UP2 ;  /* 0x000000ff0700728c */ /* 0x000fe4000bf45320 */
[----:B------:R-:W-:Y:S01]  /*4080*/  UIADD3 UR7, UPT, UPT, UR6, 0xd0, URZ ;  /* 0x000000d006077890 */ /* 0x000fe2000fffe0ff */
[----:B------:R-:W1:Y:S01]  /*4090*/  LDC R18, c[0x0][0xb20] ;  /* 0x0002c800ff127b82 */ /* 0x000e620000000800 */
[----:B----4-:R-:W-:Y:S01]  /*40a0*/  UISETP.NE.U32.AND UP3, UPT, UR4, URZ, UPT ;  /* 0x000000ff0400728c */ /* 0x010fe2000bf65070 */
[----:B--2---:R-:W-:Y:S01]  /*40b0*/  ISETP.NE.AND P1, PT, R0, 0x1, PT ;  /* 0x000000010000780c */ /* 0x004fe20003f25270 */
[----:B------:R-:W-:-:S02]  /*40c0*/  UPRMT UR37, UR37, 0x654, UR7 ;  /* 0x0000065425257896 */ /* 0x000fc40008000007 */
[----:B------:R-:W-:-:S03]  /*40d0*/  UISETP.NE.AND.EX UP3, UPT, UR5, URZ, UPT, UP3 ;  /* 0x000000ff0500728c */ /* 0x000fc6000bf65330 */
[----:B------:R-:W2:Y:S08]  /*40e0*/  LDC.64 R32, c[0x0][0x348] ;  /* 0x0000d200ff207b82 */ /* 0x000eb00000000a00 */
[----:B------:R-:W4:Y:S08]  /*40f0*/  LDC.64 R16, c[0x0][0xb10] ;  /* 0x0002c400ff107b82 */ /* 0x000f300000000a00 */
[----:B------:R-:W1:Y:S08]  /*4100*/  LDC.64 R6, c[0x0][0xb18] ;  /* 0x0002c600ff067b82 */ /* 0x000e700000000a00 */
[----:B------:R-:W1:Y:S08]  /*4110*/  LDC.64 R4, c[0x0][0xb28] ;  /* 0x0002ca00ff047b82 */ /* 0x000e700000000a00 */
[----:B---3--:R-:W1:Y:S02]  /*4120*/  LDC R24, c[0x0][0x374] ;  /* 0x0000dd00ff187b82 */ /* 0x008e640000000800 */
.L_x_85:
[C---:B------:R-:W-:Y:S02]  /*4130*/  LEA R0, R29.reuse, UR6, 0x3 ;  /* 0x000000061d007c11 */ /* 0x040fe4000f8e18ff */
[----:B------:R-:W-:Y:S02]  /*4140*/  SHF.L.U32 R3, R28, 0x1f, RZ ;  /* 0x0000001f1c037819 */ /* 0x000fe400000006ff */
[----:B------:R-:W-:Y:S02]  /*4150*/  LEA R20, R29, UR6, 0x4 ;  /* 0x000000061d147c11 */ /* 0x000fe4000f8e20ff */
[----:B---3--:R-:W3:Y:S02]  /*4160*/  SYNCS.PHASECHK.TRANS64.TRYWAIT P0, [R0+URZ+0xf0], R3 ;  /* 0x0000f003000075a7 */ /* 0x008ee400080011ff */
[----:B---3--:R-:W-:Y:S05]  /*4170*/  @!P0 BRA `(.L_x_78) ;  /* 0x0000003000008947 */ /* 0x008fea0003800000 */
.L_x_150:
[----:B------:R-:W-:Y:S01]  /*4180*/  ISETP.GE.AND P0, PT, R40, 0x1, PT ;  /* 0x000000012800780c */ /* 0x000fe20003f06270 */
[----:B------:R-:W1:Y:S01]  /*4190*/  LDS.128 R20, [R20+0x180] ;  /* 0x0001800014147984 */ /* 0x000e620000000c00 */
[----:B------:R-:W-:Y:S01]  /*41a0*/  ISETP.NE.U32.AND P4, PT, RZ, UR4, PT ;  /* 0x00000004ff007c0c */ /* 0x000fe2000bf85070 */
[----:B---3--:R-:W-:Y:S01]  /*41b0*/  VIADD R0, R0, 0x100 ;  /* 0x0000010000007836 */ /* 0x008fe20000000000 */
[----:B------:R-:W-:Y:S02]  /*41c0*/  SHF.L.U32 R26, R30, 0x1f, RZ ;  /* 0x0000001f1e1a7819 */ /* 0x000fe400000006ff */
[----:B------:R-:W-:Y:S02]  /*41d0*/  ISETP.NE.AND.EX P4, PT, RZ, UR5, PT, P4 ;  /* 0x00000005ff007c0c */ /* 0x000fe4000bf85340 */
[----:B------:R-:W-:Y:S01]  /*41e0*/  PRMT R0, RZ, 0x654, R0 ;  /* 0x00000654ff007816 */ /* 0x000fe20000000000 */
[----:B------:R-:W-:Y:S01]  /*41f0*/  @!PT LDS RZ, [RZ] ;  /* 0x00000000fffff984 */ /* 0x000fe20000000800 */
[----:B------:R-:W-:Y:S01]  /*4200*/  @!PT LDS RZ, [RZ] ;  /* 0x00000000fffff984 */ /* 0x000fe20000000800 */
[----:B------:R-:W-:Y:S01]  /*4210*/  @!PT LDS RZ, [RZ] ;  /* 0x00000000fffff984 */ /* 0x000fe20000000800 */
[----:B------:R-:W-:Y:S01]  /*4220*/  @!PT LDS RZ, [RZ] ;  /* 0x00000000fffff984 */ /* 0x000fe20000000800 */
[----:B------:R3:W-:Y:S06]  /*4230*/  MEMBAR.ALL.CTA ;  /* 0x0000000000007992 */ /* 0x0007ec0000008000 */
[----:B---3--:R-:W3:Y:S02]  /*4240*/  FENCE.VIEW.ASYNC.S ;  /* 0x00000000000073c6 */ /* 0x008ee40000000000 */
[----:B---3--:R3:W-:Y:S01]  /*4250*/  SYNCS.ARRIVE.TRANS64.RED.A1T0 RZ, [R0+URZ], RZ ;  /* 0x000000ff00ff79a7 */ /* 0x0087e200081004ff */
[----:B-1----:R-:W-:Y:S11]  /*4260*/  LOP3.LUT P3, RZ, R22, 0x1, RZ, 0xc0, !PT ;  /* 0x0000000116ff7812 */ /* 0x002ff6000786c0ff */
[----:B------:R-:W-:Y:S02]  /*4270*/  @!UPT UIADD3 URZ, UPT, UPT, URZ, URZ, URZ ;  /* 0x000000fffffff290 */ /* 0x000fe4000fffe0ff */
[----:B------:R-:W-:Y:S02]  /*4280*/  @P3 MOV R13, R20 ;  /* 0x00000014000d3202 */ /* 0x000fe40000000f00 */
[----:B------:R-:W-:Y:S01]  /*4290*/  @P3 LOP3.LUT R8, R21, 0xffff, RZ, 0xc0, !PT ;  /* 0x0000ffff15083812 */ /* 0x000fe200078ec0ff */
[----:B---3--:R-:W-:Y:S06]  /*42a0*/  @!P0 BRA `(.L_x_79) ;  /* 0x0000000000a48947 */ /* 0x008fec0003800000 */
[----:B------:R-:W-:Y:S01]  /*42b0*/  IMAD.HI.U32 R31, R24, R7, RZ ;  /* 0x00000007181f7227 */ /* 0x000fe200078e00ff */
[----:B------:R-:W-:Y:S02]  /*42c0*/  ISETP.NE.AND P0, PT, R6, 0x1, PT ;  /* 0x000000010600780c */ /* 0x000fe40003f05270 */
[----:B------:R-:W-:Y:S01]  /*42d0*/  ISETP.NE.AND P2, PT, R40, 0x1, PT ;  /* 0x000000012800780c */ /* 0x000fe20003f45270 */
[----:B----4-:R-:W-:Y:S01]  /*42e0*/  IMAD.HI.U32 R34, R19, R16, RZ ;  /* 0x0000001013227227 */ /* 0x010fe200078e00ff */
[----:B------:R-:W-:Y:S02]  /*42f0*/  SHF.R.U32.HI R31, RZ, R18, R31 ;  /* 0x00000012ff1f7219 */ /* 0x000fe4000001161f */
[----:B------:R-:W-:Y:S01]  /*4300*/  ISETP.NE.AND P5, PT, R2, 0x1, PT ;  /* 0x000000010200780c */ /* 0x000fe20003fa5270 */
[----:B------:R-:W-:Y:S01]  /*4310*/  IMAD.HI.U32 R36, R13, R16, RZ ;  /* 0x000000100d247227 */ /* 0x000fe200078e00ff */
[----:B------:R-:W-:Y:S02]  /*4320*/  SHF.R.U32.HI R34, RZ, R17, R34 ;  /* 0x00000011ff227219 */ /* 0x000fe40000011622 */
[----:B------:R-:W-:Y:S01]  /*4330*/  SEL R3, R24, R31, !P0 ;  /* 0x0000001f18037207 */ /* 0x000fe20004000000 */
[C---:B------:R-:W-:Y:S01]  /*4340*/  IMAD.HI.U32 R31, R8.reuse, R7, RZ ;  /* 0x00000007081f7227 */ /* 0x040fe200078e00ff */
[----:B------:R-:W-:Y:S02]  /*4350*/  SEL R11, R19, R34, !P5 ;  /* 0x00000022130b7207 */ /* 0x000fe40006800000 */
[----:B------:R-:W-:Y:S01]  /*4360*/  SHF.R.U32.HI R36, RZ, R17, R36 ;  /* 0x00000011ff247219 */ /* 0x000fe20000011624 */
[----:B------:R-:W-:Y:S01]  /*4370*/  IMAD.HI.U32 R38, R3, R4, RZ ;  /* 0x0000000403267227 */ /* 0x000fe200078e00ff */
[----:B------:R-:W-:Y:S03]  /*4380*/  SHF.R.U32.HI R31, RZ, R18, R31 ;  /* 0x00000012ff1f7219 */ /* 0x000fe6000001161f */
[----:B------:R-:W-:Y:S01]  /*4390*/  IMAD.HI.U32 R34, R11, R4, RZ ;  /* 0x000000040b227227 */ /* 0x000fe200078e00ff */
[----:B------:R-:W-:Y:S02]  /*43a0*/  @P2 SHF.R.U32.HI R3, RZ, R5, R38 ;  /* 0x00000005ff032219 */ /* 0x000fe40000011626 */
[----:B------:R-:W-:Y:S02]  /*43b0*/  SEL R9, R8, R31, !P0 ;  /* 0x0000001f08097207 */ /* 0x000fe40004000000 */
[----:B------:R-:W-:Y:S01]  /*43c0*/  @P2 SHF.R.U32.HI R11, RZ, R5, R34 ;  /* 0x00000005ff0b2219 */ /* 0x000fe20000011622 */
[C---:B------:R-:W-:Y:S01]  /*43d0*/  IMAD R10, R40.reuse, R3, RZ ;  /* 0x00000003280a7224 */ /* 0x040fe200078e02ff */
[----:B------:R-:W-:Y:S01]  /*43e0*/  SEL R3, R13, R36, !P5 ;  /* 0x000000240d037207 */ /* 0x000fe20006800000 */
[C---:B------:R-:W-:Y:S03]  /*43f0*/  IMAD.HI.U32 R14, R9.reuse, R4, RZ ;  /* 0x00000004090e7227 */ /* 0x040fe600078e00ff */
[----:B------:R-:W-:Y:S01]  /*4400*/  ISETP.GE.AND P0, PT, R9, R10, PT ;  /* 0x0000000a0900720c */ /* 0x000fe20003f06270 */
[C---:B------:R-:W-:Y:S01]  /*4410*/  IMAD R12, R40.reuse, R11, RZ ;  /* 0x0000000b280c7224 */ /* 0x040fe200078e02ff */
[-C--:B------:R-:W-:Y:S04]  /*4420*/  SHF.R.U32.HI R14, RZ, R5.reuse, R14 ;  /* 0x00000005ff0e7219 */ /* 0x080fe8000001160e */
[----:B------:R-:W-:Y:S02]  /*4430*/  ISETP.GE.OR P0, PT, R3, R12, P0 ;  /* 0x0000000c0300720c */ /* 0x000fe40000706670 */
[----:B------:R-:W-:Y:S05]  /*4440*/  SEL R15, R9, R14, !P2 ;  /* 0x0000000e090f7207 */ /* 0x000fea0005000000 */
[----:B------:R-:W-:Y:S04]  /*4450*/  IMAD.MOV R14, RZ, RZ, -R15 ;  /* 0x000000ffff0e7224 */ /* 0x000fe800078e0a0f */
[----:B------:R-:W-:Y:S02]  /*4460*/  IMAD R14, R40, R14, R9 ;  /* 0x0000000e280e7224 */ /* 0x000fe400078e0209 */
[C---:B------:R-:W-:Y:S05]  /*4470*/  @!P0 IMAD.HI.U32 R10, R3.reuse, R4, RZ ;  /* 0x00000004030a8227 */ /* 0x040fea00078e00ff */
[----:B------:R-:W-:Y:S04]  /*4480*/  @!P0 SHF.R.U32.HI R10, RZ, R5, R10 ;  /* 0x00000005ff0a8219 */ /* 0x000fe8000001160a */
[----:B------:R-:W-:Y:S01]  /*4490*/  @!P0 SEL R0, R3, R10, !P2 ;  /* 0x0000000a03008207 */ /* 0x000fe20005000000 */
[----:B------:R-:W-:Y:S03]  /*44a0*/  IMAD.MOV R10, RZ, RZ, -R3 ;  /* 0x000000ffff0a7224 */ /* 0x000fe600078e0a03 */
[----:B------:R-:W-:Y:S01]  /*44b0*/  @!P0 IADD3 R15, PT, PT, R15, -R0, RZ ;  /* 0x800000000f0f8210 */ /* 0x000fe20007ffe0ff */
[----:B------:R-:W-:Y:S01]  /*44c0*/  @!P0 IMAD R0, R11, R14, R0 ;  /* 0x0000000e0b008224 */ /* 0x000fe200078e0200 */
[----:B------:R-:W-:Y:S01]  /*44d0*/  IADD3 R11, PT, PT, -R9, RZ, RZ ;  /* 0x000000ff090b7210 */ /* 0x000fe20007ffe1ff */
[----:B------:R-:W-:Y:S02]  /*44e0*/  IMAD R13, R2, R10, R13 ;  /* 0x0000000a020d7224 */ /* 0x000fe400078e020d */
[----:B------:R-:W-:Y:S02]  /*44f0*/  @!P0 IMAD R9, R15, R40, R3 ;  /* 0x000000280f098224 */ /* 0x000fe400078e0203 */
[----:B------:R-:W-:Y:S02]  /*4500*/  @!P0 IMAD.MOV.U32 R3, RZ, RZ, R0 ;  /* 0x000000ffff038224 */ /* 0x000fe400078e0000 */
[----:B------:R-:W-:Y:S02]  /*4510*/  IMAD R8, R6, R11, R8 ;  /* 0x0000000b06087224 */ /* 0x000fe400078e0208 */
[----:B------:R-:W-:Y:S02]  /*4520*/  IMAD R13, R3, R2, R13 ;  /* 0x00000002030d7224 */ /* 0x000fe400078e020d */
[----:B------:R-:W-:Y:S02]  /*4530*/  IMAD R8, R9, R6, R8 ;  /* 0x0000000609087224 */ /* 0x000fe400078e0208 */
.L_x_79:
[----:B------:R-:W-:Y:S05]  /*4540*/  BRA.U UP1, `(.L_x_80) ;  /* 0x0000000101107547 */ /* 0x000fea000b800000 */
[----:B------:R-:W-:Y:S04]  /*4550*/  MOV R0, UR13 ;  /* 0x0000000d00007c02 */ /* 0x000fe80008000f00 */
[----:B------:R-:W-:Y:S04]  /*4560*/  SHF.L.U32 R3, R0, 0x1f, RZ ;  /* 0x0000001f00037819 */ /* 0x000fe800000006ff */
[----:B------:R-:W1:Y:S02]  /*4570*/  SYNCS.PHASECHK.TRANS64.TRYWAIT P0, [UR6+0xe8], R3 ;  /* 0x0000e803ff0075a7 */ /* 0x000e640008001106 */
[----:B-1----:R-:W-:Y:S05]  /*4580*/  @!P0 BRA `(.L_x_81) ;  /* 0x0000002c00108947 */ /* 0x002fea0003800000 */
.L_x_80:
[----:B------:R-:W-:Y:S05]  /*4590*/  BRA.U !UP3, `(.L_x_82) ;  /* 0x000000010b347547 */ /* 0x000fea000b800000 */
[----:B------:R-:W-:Y:S01]  /*45a0*/  UPLOP3.LUT UP0, UPT, UPT, UPT, UP2, 0x80, 0x8 ;  /* 0x000000000008789c */ /* 0x000fe20003f0f020 */
[----:B-1----:R-:W-:Y:S02]  /*45b0*/  HFMA2 R0, -RZ, RZ, 0, 5.9604644775390625e-08 ;  /* 0x00000001ff007431 */ /* 0x002fe400000001ff */
[----:B------:R-:W-:Y:S03]  /*45c0*/  IMAD.MOV.U32 R96, RZ, RZ, 0x1 ;  /* 0x00000001ff607424 */ /* 0x000fe600078e00ff */
[----:B------:R-:W-:Y:S05]  /*45d0*/  PLOP3.LUT P0, PT, PT, PT, UP0, 0x80, 0x8 ;  /* 0x000000000008781c */ /* 0x000fea0003f0f008 */
[----:B------:R-:W1:Y:S01]  /*45e0*/  @UP0 LDCU.64 UR8, c[0x0][0x888] ;  /* 0x00011100ff0807ac */ /* 0x000e620008000a00 */
[----:B------:R-:W-:Y:S07]  /*45f0*/  @UP0 UIMAD UR7, UR36, UR4, URZ ;  /* 0x00000004240702a4 */ /* 0x000fee000f8e02ff */
[----:B------:R-:W-:Y:S01]  /*4600*/  @!P0 PRMT R96, R0, 0x7610, R96 ;  /* 0x0000761000608816 */ /* 0x000fe20000000060 */
[----:B-1----:R-:W-:Y:S03]  /*4610*/  @UP0 UIMAD.WIDE UR8, UR7, 0x4, UR8 ;  /* 0x00000004070808a5 */ /* 0x002fe6000f8e0208 */
[----:B------:R-:W1:Y:S03]  /*4620*/  @!UP0 LDCU UR7, c[0x0][0x880] ;  /* 0x00011000ff0787ac */ /* 0x000e660008000800 */
[----:B------:R-:W-:Y:S01]  /*4630*/  IMAD.U32 R10, RZ, RZ, UR8 ;  /* 0x00000008ff0a7e24 */ /* 0x000fe2000f8e00ff */
[----:B------:R-:W-:Y:S05]  /*4640*/  MOV R11, UR9 ;  /* 0x00000009000b7c02 */ /* 0x000fea0008000f00 */
[----:B-----5:R3:W5:Y:S02]  /*4650*/  @P0 LDG.E R49, desc[UR40][R10.64] ;  /* 0x000000280a310981 */ /* 0x020764000c1e1900 */
[----:B-1-3--:R-:W-:Y:S07]  /*4660*/  @!P0 IMAD.U32 R49, RZ, RZ, UR7 ;  /* 0x00000007ff318e24 */ /* 0x00afee000f8e00ff */
.L_x_82:
[----:B-----5:R-:W-:Y:S01]  /*4670*/  @!P4 FSETP.EQ.AND P5, PT, R49, RZ, PT ;  /* 0x000000ff3100c20b */ /* 0x020fe20003fa2000 */
[----:B------:R-:W-:Y:S01]  /*4680*/  @!UPT UIADD3 URZ, UPT, UPT, URZ, URZ, URZ ;  /* 0x000000fffffff290 */ /* 0x000fe2000fffe0ff */
[----:B------:R-:W-:Y:S11]  /*4690*/  @!P4 BRA `(.L_x_83) ;  /* 0x000000000014c947 */ /* 0x000ff60003800000 */
[----:B------:R-:W-:Y:S02]  /*46a0*/  LOP3.LUT P0, RZ, R96, 0xff, RZ, 0xc0, !PT ;  /* 0x000000ff60ff7812 */ /* 0x000fe4000780c0ff */
[----:B------:R-:W-:Y:S04]  /*46b0*/  PLOP3.LUT P5, PT, PT, PT, UP0, 0x80, 0x8 ;  /* 0x000000000008781c */ /* 0x000fe80003faf008 */
[----:B------:R-:W-:Y:S07]  /*46c0*/  PLOP3.LUT P5, PT, P5, PT, PT, 0x8, 0x80 ;  /* 0x000000000080781c */ /* 0x000fee0002fae170 */
[----:B------:R-:W-:Y:S11]  /*46d0*/  @P0 FSETP.EQ.AND P5, PT, R49, RZ, PT ;  /* 0x000000ff3100020b */ /* 0x000ff60003fa2000 */
[----:B------:R-:W-:Y:S02]  /*46e0*/  @!UPT UIADD3 URZ, UPT, UPT, URZ, URZ, URZ ;  /* 0x000000fffffff290 */ /* 0x000fe4000fffe0ff */
.L_x_83:
[----:B------:R-:W3:Y:S01]  /*46f0*/  SYNCS.PHASECHK.TRANS64.TRYWAIT P4, [UR6+0xd8], R26 ;  /* 0x0000d81aff0075a7 */ /* 0x000ee20008081106 */
[----:B------:R-:W-:Y:S01]  /*4700*/  @P3 SHF.R.U32.HI R27, RZ, 0x10, R21 ;  /* 0x00000010ff1b3819 */ /* 0x000fe20000011615 */
[----:B------:R-:W-:Y:S01]  /*4710*/  VIADD R29, R29, 0x1 ;  /* 0x000000011d1d7836 */ /* 0x000fe20000000000 */
[----:B------:R-:W5:Y:S08]  /*4720*/  LDC.64 R14, c[0x0][0xb10] ;  /* 0x0002c400ff0e7b82 */ /* 0x000f700000000a00 */
[----:B------:R-:W2:Y:S08]  /*4730*/  LDC.64 R10, c[0x0][0xb18] ;  /* 0x0002c600ff0a7b82 */ /* 0x000eb00000000a00 */
[----:B-1----:R-:W1:Y:S08]  /*4740*/  @!P1 LDC R0, c[0x0][0xb20] ;  /* 0x0002c800ff009b82 */ /* 0x002e700000000800 */
[----:B------:R-:W4:Y:S01]  /*4750*/  @!P1 LDC R3, c[0x0][0xb0c] ;  /* 0x0002c300ff039b82 */ /* 0x000f220000000800 */
[----:B-----5:R-:W-:Y:S05]  /*4760*/  @!P1 IMAD.HI.U32 R14, R13, R14, RZ ;  /* 0x0000000e0d0e9227 */ /* 0x020fea00078e00ff */
[----:B------:R-:W-:Y:S01]  /*4770*/  @!P1 SHF.R.U32.HI R14, RZ, R15, R14 ;  /* 0x0000000fff0e9219 */ /* 0x000fe2000001160e */
[----:B--2---:R-:W-:Y:S01]  /*4780*/  @!P1 IMAD.HI.U32 R11, R8, R11, RZ ;  /* 0x0000000b080b9227 */ /* 0x004fe200078e00ff */
[----:B------:R-:W-:Y:S04]  /*4790*/  @!P1 ISETP.NE.AND P0, PT, R10, 0x1, PT ;  /* 0x000000010a00980c */ /* 0x000fe80003f05270 */
[----:B-1----:R-:W-:Y:S02]  /*47a0*/  @!P1 SHF.R.U32.HI R9, RZ, R0, R11 ;  /* 0x00000000ff099219 */ /* 0x002fe4000001160b */
[----:B----4-:R-:W-:Y:S02]  /*47b0*/  @!P1 ISETP.NE.AND P2, PT, R3, 0x1, PT ;  /* 0x000000010300980c */ /* 0x010fe40003f45270 */
[----:B------:R-:W-:Y:S02]  /*47c0*/  @!P1 SEL R9, R8, R9, !P0 ;  /* 0x0000000908099207 */ /* 0x000fe40004000000 */
[----:B------:R-:W-:Y:S02]  /*47d0*/  ELECT P0, URZ, PT ;  /* 0x0000000000ff782f */ /* 0x000fe40003800000 */
[----:B------:R-:W-:Y:S05]  /*47e0*/  @!P1 SEL R14, R13, R14, !P2 ;  /* 0x0000000e0d0e9207 */ /* 0x000fea0005000000 */
[----:B------:R-:W-:Y:S02]  /*47f0*/  @!P1 IMAD.IADD R0, R9, 0x1, -R14 ;  /* 0x0000000109009824 */ /* 0x000fe400078e0a0e */
[----:B------:R-:W-:Y:S02]  /*4800*/  @!P1 IMAD.IADD R9, R14, 0x1, -R9 ;  /* 0x000000010e099824 */ /* 0x000fe400078e0a09 */
[----:B------:R-:W-:Y:S02]  /*4810*/  @!P1 IMAD R13, R0, R3, R13 ;  /* 0x00000003000d9224 */ /* 0x000fe400078e020d */
[----:B------:R-:W-:Y:S01]  /*4820*/  @!P1 IMAD R8, R9, R10, R8 ;  /* 0x0000000a09089224 */ /* 0x000fe200078e0208 */
[----:B---3--:R-:W-:Y:S06]  /*4830*/  @!P4 BRA `(.L_x_84) ;  /* 0x00000028007cc947 */ /* 0x008fec0003800000 */
.L_x_153:
[----:B------:R-:W-:Y:S01]  /*4840*/  PLOP3.LUT P5, PT, P5, P0, PT, 0xf2, 0x2f ;  /* 0x00000000002f781c */ /* 0x000fe20002fa1e72 */
[----:B------:R-:W-:Y:S01]  /*4850*/  UMOV UR14, 0x0 ;  /* 0x00000000000e7882 */ /* 0x000fe20000000000 */
[----:B------:R-:W-:Y:S01]  /*4860*/  LOP3.LUT R30, R30, 0x1, RZ, 0x3c, !PT ;  /* 0x000000011e1e7812 */ /* 0x000fe200078e3cff */
[----:B------:R-:W-:Y:S01]  /*4870*/  UMOV UR15, 0x10000000 ;  /* 0x10000000000f7882 */ /* 0x000fe20000000000 */
[----:B------:R-:W-:Y:S01]  /*4880*/  UMOV UR12, UR36 ;  /* 0x00000024000c7c82 */ /* 0x000fe20008000000 */
[----:B------:R-:W-:Y:S08]  /*4890*/  @P3 R2UR UR36, R27 ;  /* 0x000000001b2432ca */ /* 0x000ff000000e0000 */
[----:B-1----:R-:W-:Y:S01]  /*48a0*/  @!P5 IADD3 R3, P0, PT, R32, 0x580, RZ ;  /* 0x000005802003d810 */ /* 0x002fe20007f1e0ff */
[----:B------:R-:W-:Y:S01]  /*48b0*/  @!P5 IMAD.SHL.U32 R91, R91, 0x40, RZ ;  /* 0x000000405b5bd824 */ /* 0x000fe200078e00ff */
[----:B------:R-:W-:Y:S01]  /*48c0*/  VOTEU.ALL UP1, P5 ;  /* 0x0000000000ff7886 */ /* 0x000fe20002820000 */
[----:B------:R-:W-:Y:S01]  /*48d0*/  @!P5 IMAD.SHL.U32 R97, R97, 0x40, RZ ;  /* 0x000000406161d824 */ /* 0x000fe200078e00ff */
[----:B------:R-:W-:Y:S01]  /*48e0*/  @!P5 R2UR UR8, R3 ;  /* 0x000000000308d2ca */ /* 0x000fe200000e0000 */
[----:B------:R-:W-:Y:S01]  /*48f0*/  @!P5 IMAD.X R0, RZ, RZ, R33, P0 ;  /* 0x000000ffff00d224 */ /* 0x000fe200000e0621 */
[----:B------:R-:W-:Y:S01]  /*4900*/  @!P5 R2UR UR10, R91 ;  /* 0x000000005b0ad2ca */ /* 0x000fe200000e0000 */
[----:B------:R-:W-:Y:S01]  /*4910*/  @!UP1 UIADD3 UR9, UPT, UPT, UR6, 0xd0, URZ ;  /* 0x000000d006099890 */ /* 0x000fe2000fffe0ff */
[----:B------:R-:W-:Y:S01]  /*4920*/  @!P5 R2UR UR11, R97 ;  /* 0x00000000610bd2ca */ /* 0x000fe200000e0000 */
[----:B------:R-:W-:Y:S01]  /*4930*/  IMAD.IADD R91, R8, 0x1, R79 ;  /* 0x00000001085b7824 */ /* 0x000fe200078e024f */
[----:B------:R-:W-:Y:S01]  /*4940*/  @!P5 R2UR UR7, R0 ;  /* 0x000000000007d2ca */ /* 0x000fe200000e0000 */
[----:B------:R-:W-:Y:S01]  /*4950*/  IMAD.IADD R97, R13, 0x1, R90 ;  /* 0x000000010d617824 */ /* 0x000fe200078e025a */
[C---:B------:R-:W-:Y:S04]  /*4960*/  ISETP.NE.AND P0, PT, R29.reuse, 0x2, PT ;  /* 0x000000021d00780c */ /* 0x040fe80003f05270 */
[----:B------:R-:W-:Y:S01]  /*4970*/  SEL R3, RZ, 0x1, P0 ;  /* 0x00000001ff037807 */ /* 0x000fe20000000000 */
[----:B------:R-:W-:Y:S01]  /*4980*/  IMAD.U32 R10, RZ, RZ, UR8 ;  /* 0x00000008ff0a7e24 */ /* 0x000fe2000f8e00ff */
[----:B------:R-:W-:Y:S01]  /*4990*/  @!UP1 UIADD3 UR8, UPT, UPT, UR6, 0x200, URZ ;  /* 0x0000020006089890 */ /* 0x000fe2000fffe0ff */
[----:B------:R-:W-:Y:S01]  /*49a0*/  SEL R29, R29, RZ, P0 ;  /* 0x000000ff1d1d7207 */ /* 0x000fe20000000000 */
[----:B------:R-:W-:Y:S01]  /*49b0*/  VOTEU.ALL UP1, P5 ;  /* 0x0000000000ff7886 */ /* 0x000fe20002820000 */
[----:B------:R-:W-:Y:S02]  /*49c0*/  LOP3.LUT R28, R28, R3, RZ, 0x3c, !PT ;  /* 0x000000031c1c7212 */ /* 0x000fe400078e3cff */
[----:B------:R-:W-:Y:S01]  /*49d0*/  IMAD.U32 R11, RZ, RZ, UR7 ;  /* 0x00000007ff0b7e24 */ /* 0x000fe2000f8e00ff */
[----:B------:R-:W-:Y:S04]  /*49e0*/  @!P5 R2UR UR16, R10 ;  /* 0x000000000a10d2ca */ /* 0x000fe800000e0000 */
[----:B------:R-:W-:Y:S11]  /*49f0*/  @!P5 R2UR UR17, R11 ;  /* 0x000000000b11d2ca */ /* 0x000ff600000e0000 */
[----:B------:R-:W-:Y:S02]  /*4a00*/  @!UPT UIADD3 URZ, UPT, UPT, URZ, URZ, URZ ;  /* 0x000000fffffff290 */ /* 0x000fe4000fffe0ff */
[----:B------:R3:W-:Y:S01]  /*4a10*/  @!UP1 UTMALDG.3D [UR8], [UR16], desc[UR14] ;  /* 0x00000e08100095b4 */ /* 0x0007e20008011000 */
[----:B------:R3:W-:Y:S01]  /*4a20*/  @!P5 SYNCS.ARRIVE.TRANS64.RED.A0TR RZ, [UR6+0xd0], R25 ;  /* 0x0000d019ffffd9a7 */ /* 0x0007e20008300406 */
[----:B------:R-:W-:Y:S01]  /*4a30*/  UPLOP3.LUT UP1, UPT, UPT, UPT, UPT, 0x80, 0x8 ;  /* 0x000000000008789c */ /* 0x000fe20003f2f070 */
[----:B------:R-:W-:Y:S01]  /*4a40*/  SYNCS.ARRIVE.TRANS64.RED.A1T0 RZ, [UR37], RZ ;  /* 0x000000ffffff79a7 */ /* 0x000fe20008100425 */
[----:B------:R-:W-:Y:S09]  /*4a50*/  @P3 BRA `(.L_x_85) ;  /* 0xfffffff400b43947 */ /* 0x000ff2000383ffff */
[----:B------:R-:W-:Y:S07]  /*4a60*/  MOV R0, UR6 ;  /* 0x0000000600007c02 */ /* 0x000fee0008000f00 */
.L_x_86:
[----:B-1----:R-:W-:-:S04]  /*4a70*/  SHF.L.U32 R3, R30, 0x1f, RZ ;  /* 0x0000001f1e037819 */ /* 0x002fc800000006ff */
[----:B------:R1:W2:Y:S03]  /*4a80*/  SYNCS.PHASECHK.TRANS64.TRYWAIT P0, [R0+URZ+0xd8], R3 ;  /* 0x0000d803000075a7 */ /* 0x0002a600080011ff */
[----:B--2---:R-:W-:Y:S05]  /*4a90*/  @!P0 NANOSLEEP.SYNCS 0x989680 ;  /* 0x009896800000895d */ /* 0x004fea0003900000 */
[----:B------:R-:W2:Y:S02]  /*4aa0*/  @!P0 SYNCS.PHASECHK.TRANS64 P0, [R0+URZ+0xd8], R3 ;  /* 0x0000d803000085a7 */ /* 0x000ea400080010ff */
[----:B--23--:R-:W-:Y:S05]  /*4ab0*/  @P0 EXIT ;  /* 0x000000000000094d */ /* 0x00cfea0003800000 */
[----:B------:R-:W-:Y:S05]  /*4ac0*/  BRA `(.L_x_86) ;  /* 0xfffffffc00e87947 */ /* 0x000fea000383ffff */
.L_x_77:
[----:B------:R-:W-:-:S06]  /*4ad0*/  UISETP.GE.AND UP1, UPT, UR8, 0x4, UPT ;  /* 0x000000040800788c */ /* 0x000fcc000bf26270 */
[----:B------:R-:W-:-:S13]  /*4ae0*/  PLOP3.LUT P0, PT, PT, PT, UP1, 0x80, 0x8 ;  /* 0x000000000008781c */ /* 0x000fda0003f0f018 */
[----:B------:R-:W-:Y:S05]  /*4af0*/  @!P0 EXIT ;  /* 0x000000000000894d */ /* 0x000fea0003800000 */
[----:B------:R-:W-:Y:S01]  /*4b00*/  BAR.SYNC.DEFER_BLOCKING 0x6, 0xa0 ;  /* 0x0182800000007b1d */ /* 0x000fe20000010000 */
[C---:B------:R-:W-:Y:S02]  /*4b10*/  IMAD.SHL.U32 R5, R101.reuse, 0x40, RZ ;  /* 0x0000004065057824 */ /* 0x040fe400078e00ff */
[----:B------:R-:W-:Y:S02]  /*4b20*/  HFMA2 R111, -RZ, RZ, 0, 0 ;  /* 0x00000000ff6f7431 */ /* 0x000fe400000001ff */
[C---:B------:R-:W-:Y:S01]  /*4b30*/  IMAD.SHL.U32 R0, R101.reuse, 0x20, RZ ;  /* 0x0000002065007824 */ /* 0x040fe200078e00ff */
[----:B------:R-:W-:Y:S01]  /*4b40*/  CS2R R106, SRZ ;  /* 0x00000000006a7805 */ /* 0x000fe2000001ff00 */
[----:B------:R-:W-:Y:S01]  /*4b50*/  IMAD.SHL.U32 R2, R101, 0x2, RZ ;  /* 0x0000000265027824 */ /* 0x000fe200078e00ff */
[----:B------:R-:W-:Y:S01]  /*4b60*/  UMOV UR43, 0x400 ;  /* 0x00000400002b7882 */ /* 0x000fe20000000000 */
[----:B------:R-:W1:Y:S01]  /*4b70*/  LDC R99, c[0x0][0x370] ;  /* 0x0000dc00ff637b82 */ /* 0x000e620000000800 */
[----:B------:R-:W-:Y:S01]  /*4b80*/  ULEA UR43, UR37, UR43, 0x18 ;  /* 0x0000002b252b7291 */ /* 0x000fe2000f8ec0ff */
[----:B------:R-:W-:Y:S01]  /*4b90*/  LOP3.LUT R7, R5, 0x180, RZ, 0xc0, !PT ;  /* 0x0000018005077812 */ /* 0x000fe200078ec0ff */
[C---:B------:R-:W-:Y:S01]  /*4ba0*/  IMAD.SHL.U32 R103, R101.reuse, 0x8, RZ ;  /* 0x0000000865677824 */ /* 0x040fe200078e00ff */
[----:B------:R-:W-:Y:S01]  /*4bb0*/  LOP3.LUT R0, R0, 0xc00, RZ, 0xc0, !PT ;  /* 0x00000c0000007812 */ /* 0x000fe200078ec0ff */
[----:B------:R-:W-:Y:S01]  /*4bc0*/  IMAD.U32 R46, R101, 0x10000, RZ ;  /* 0x00010000652e7824 */ /* 0x000fe200078e00ff */
[----:B------:R-:W-:Y:S01]  /*4bd0*/  LOP3.LUT R2, R7, 0x20, R2, 0xf8, !PT ;  /* 0x0000002007027812 */ /* 0x000fe200078ef802 */
[----:B------:R-:W-:Y:S01]  /*4be0*/  UIADD3 UR4, UPT, UPT, UR43, 0x1200, URZ ;  /* 0x000012002b047890 */ /* 0x000fe2000fffe0ff */
[----:B------:R-:W2:Y:S01]  /*4bf0*/  LDC R42, c[0x0][0xb0c] ;  /* 0x0002c300ff2a7b82 */ /* 0x000ea20000000800 */
[----:B------:R-:W-:Y:S01]  /*4c00*/  LOP3.LUT R0, R0, 0x40, R5, 0xf8, !PT ;  /* 0x0000004000007812 */ /* 0x000fe200078ef805 */
[----:B------:R-:W-:Y:S01]  /*4c10*/  IMAD.MOV.U32 R44, RZ, RZ, RZ ;  /* 0x000000ffff2c7224 */ /* 0x000fe200078e00ff */
[----:B------:R-:W-:Y:S01]  /*4c20*/  LOP3.LUT R103, R2, 0x30, R103, 0x78, !PT ;  /* 0x0000003002677812 */ /* 0x000fe200078e7867 */
[----:B------:R-:W-:Y:S01]  /*4c30*/  IMAD.MOV.U32 R108, RZ, RZ, RZ ;  /* 0x000000ffff6c7224 */ /* 0x000fe200078e00ff */
[----:B------:R-:W-:Y:S01]  /*4c40*/  LOP3.LUT R0, R0, 0x200, R5, 0xf8, !PT ;  /* 0x0000020000007812 */ /* 0x000fe200078ef805 */
[----:B------:R-:W-:Y:S01]  /*4c50*/  IMAD.SHL.U32 R5, R101, 0x10, RZ ;  /* 0x0000001065057824 */ /* 0x000fe200078e00ff */
[----:B------:R-:W-:Y:S01]  /*4c60*/  LOP3.LUT R46, R46, 0x600000, RZ, 0xc0, !PT ;  /* 0x006000002e2e7812 */ /* 0x000fe200078ec0ff */
[----:B------:R-:W4:Y:S01]  /*4c70*/  LDC R98, c[0x0][0xb20] ;  /* 0x0002c800ff627b82 */ /* 0x000f220000000800 */
[----:B------:R-:W3:Y:S01]  /*4c80*/  LDS R3, [UR43+0x1a0] ;  /* 0x0001a02bff037984 */ /* 0x000ee20008000800 */
[----:B------:R-:W-:Y:S01]  /*4c90*/  LOP3.LUT R103, R0, R103, RZ, 0xfc, !PT ;  /* 0x0000006700677212 */ /* 0x000fe200078efcff */
[----:B------:R-:W-:Y:S01]  /*4ca0*/  IMAD.U32 R109, RZ, RZ, UR4 ;  /* 0x00000004ff6d7e24 */ /* 0x000fe2000f8e00ff */
[----:B------:R-:W-:Y:S01]  /*4cb0*/  LOP3.LUT R5, R5, 0x20, RZ, 0xc0, !PT ;  /* 0x0000002005057812 */ /* 0x000fe200078ec0ff */
[----:B------:R-:W1:Y:S01]  /*4cc0*/  LDCU.64 UR46, c[0x0][0x348] ;  /* 0x00006900ff2e77ac */ /* 0x000e620008000a00 */
[----:B------:R-:W-:-:S02]  /*4cd0*/  IADD3 R102, PT, PT, R103, UR43, RZ ;  /* 0x0000002b67667c10 */ /* 0x000fc4000fffe0ff */
[----:B------:R-:W1:Y:S01]  /*4ce0*/  LDC R41, c[0x0][0xb30] ;  /* 0x0002cc00ff297b82 */ /* 0x000e620000000800 */
[----:B------:R-:W1:Y:S01]  /*4cf0*/  LDCU.64 UR38, c[0x0][0x888] ;  /* 0x00011100ff2677ac */ /* 0x000e620008000a00 */
[----:B------:R-:W-:Y:S01]  /*4d00*/  IADD3 R102, PT, PT, -R5, 0x200, R102 ;  /* 0x0000020005667810 */ /* 0x000fe20007ffe166 */
[----:B------:R-:W-:-:S05]  /*4d10*/  UIADD3 UR42, UPT, UPT, UR43, 0x200, URZ ;  /* 0x000002002b2a7890 */ /* 0x000fca000fffe0ff */
[----:B------:R-:W1:Y:S08]  /*4d20*/  LDC.64 R88, c[0x0][0xb10] ;  /* 0x0002c400ff587b82 */ /* 0x000e700000000a00 */
[----:B------:R-:W1:Y:S08]  /*4d30*/  LDC.64 R38, c[0x0][0xb18] ;  /* 0x0002c600ff267b82 */ /* 0x000e700000000a00 */
[----:B------:R-:W1:Y:S08]  /*4d40*/  LDC.64 R84, c[0x0][0x888] ;  /* 0x00022200ff547b82 */ /* 0x000e700000000a00 */
[----:B------:R-:W1:Y:S01]  /*4d50*/  LDC.64 R36, c[0x0][0xb28] ;  /* 0x0002ca00ff247b82 */ /* 0x000e620000000a00 */
[----:B---3--:R-:W-:-:S07]  /*4d60*/  IMAD.IADD R46, R3, 0x1, R46 ;  /* 0x00000001032e7824 */ /* 0x008fce00078e022e */
[----:B------:R-:W3:Y:S08]  /*4d70*/  LDC.64 R86, c[0x0][0x890] ;  /* 0x00022400ff567b82 */ /* 0x000ef00000000a00 */
[----:B------:R-:W1:Y:S08]  /*4d80*/  LDC.64 R82, c[0x0][0x8b0] ;  /* 0x00022c00ff527b82 */ /* 0x000e700000000a00 */
[----:B------:R-:W1:Y:S08]  /*4d90*/  LDC.64 R80, c[0x0][0x8a8] ;  /* 0x00022a00ff507b82 */ /* 0x000e700000000a00 */
[----:B--2-4-:R-:W1:Y:S02]  /*4da0*/  LDC R100, c[0x0][0x374] ;  /* 0x0000dd00ff647b82 */ /* 0x014e640000000800 */
.L_x_104:
[----:B------:R-:W-:Y:S02]  /*4db0*/  LEA R0, R111, UR43, 0x3 ;  /* 0x0000002b6f007c11 */ /* 0x000fe4000f8e18ff */
[----:B------:R-:W-:Y:S02]  /*4dc0*/  SHF.L.U32 R3, R107, 0x1f, RZ ;  /* 0x0000001f6b037819 */ /* 0x000fe400000006ff */
[----:B------:R-:W-:Y:S02]  /*4dd0*/  LEA R16, R111, UR43, 0x4 ;  /* 0x0000002b6f107c11 */ /* 0x000fe4000f8e20ff */
[----:B--2---:R-:W2:Y:S02]  /*4de0*/  SYNCS.PHASECHK.TRANS64.TRYWAIT P0, [R0+URZ+0xf0], R3 ;  /* 0x0000f003000075a7 */ /* 0x004ea400080011ff */
[----:B-12---:R-:W-:Y:S05]  /*4df0*/  @!P0 BRA `(.L_x_87) ;  /* 0x0000002400248947 */ /* 0x006fea0003800000 */
.L_x_154:
[----:B------:R-:W4:Y:S01]  /*4e00*/  LDC.64 R12, c[0x0][0xb10] ;  /* 0x0002c400ff0c7b82 */ /* 0x000f220000000a00 */
[----:B------:R-:W3:Y:S01]  /*4e10*/  LDS.128 R16, [R16+0x180] ;  /* 0x0001800010107984 */ /* 0x000ee20000000c00 */
[----:B-1----:R-:W-:Y:S01]  /*4e20*/  ISETP.NE.AND P1, PT, R41, 0x1, PT ;  /* 0x000000012900780c */ /* 0x002fe20003f25270 */
[----:B--2---:R-:W-:Y:S01]  /*4e30*/  VIADD R0, R0, 0x100 ;  /* 0x0000010000007836 */ /* 0x004fe20000000000 */
[----:B------:R-:W-:Y:S04]  /*4e40*/  ISETP.GE.AND P0, PT, R40, 0x1, PT ;  /* 0x000000012800780c */ /* 0x000fe80003f06270 */
[----:B------:R-:W1:Y:S01]  /*4e50*/  LDC.64 R10, c[0x0][0xb18] ;  /* 0x0002c600ff0a7b82 */ /* 0x000e620000000a00 */
[----:B------:R-:W-:Y:S01]  /*4e60*/  PRMT R0, RZ, 0x654, R0 ;  /* 0x00000654ff007816 */ /* 0x000fe20000000000 */
[----:B------:R-:W-:Y:S01]  /*4e70*/  @!PT LDS RZ, [RZ] ;  /* 0x00000000fffff984 */ /* 0x000fe20000000800 */
[----:B------:R-:W-:Y:S01]  /*4e80*/  @!PT LDS RZ, [RZ] ;  /* 0x00000000fffff984 */ /* 0x000fe20000000800 */
[----:B------:R-:W-:Y:S01]  /*4e90*/  @!PT LDS RZ, [RZ] ;  /* 0x00000000fffff984 */ /* 0x000fe20000000800 */
[----:B------:R-:W-:Y:S01]  /*4ea0*/  @!PT LDS RZ, [RZ] ;  /* 0x00000000fffff984 */ /* 0x000fe20000000800 */
[----:B------:R2:W-:Y:S06]  /*4eb0*/  MEMBAR.ALL.CTA ;  /* 0x0000000000007992 */ /* 0x0005ec0000008000 */
[----:B--2---:R-:W2:Y:S01]  /*4ec0*/  FENCE.VIEW.ASYNC.S ;  /* 0x00000000000073c6 */ /* 0x004ea20000000000 */
[----:B------:R-:W1:Y:S08]  /*4ed0*/  @!P1 LDC R14, c[0x0][0xb20] ;  /* 0x0002c800ff0e9b82 */ /* 0x000e700000000800 */
[----:B------:R-:W1:Y:S01]  /*4ee0*/  @!P1 LDC R9, c[0x0][0xb0c] ;  /* 0x0002c300ff099b82 */ /* 0x000e620000000800 */
[----:B--2---:R2:W-:Y:S01]  /*4ef0*/  SYNCS.ARRIVE.TRANS64.RED.A1T0 RZ, [R0+URZ], RZ ;  /* 0x000000ff00ff79a7 */ /* 0x0045e200081004ff */
[----:B---3--:R-:W-:Y:S04]  /*4f00*/  LOP3.LUT P4, RZ, R18, 0x1, RZ, 0xc0, !PT ;  /* 0x0000000112ff7812 */ /* 0x008fe8000788c0ff */
[----:B------:R-:W-:Y:S09]  /*4f10*/  P2R R110, PR, RZ, 0x10 ;  /* 0x00000010ff6e7803 */ /* 0x000ff20000000000 */
[----:B------:R-:W-:Y:S02]  /*4f20*/  @P4 MOV R45, R16 ;  /* 0x00000010002d4202 */ /* 0x000fe40000000f00 */
[----:B------:R-:W-:Y:S01]  /*4f30*/  @P4 LOP3.LUT R43, R17, 0xffff, RZ, 0xc0, !PT ;  /* 0x0000ffff112b4812 */ /* 0x000fe200078ec0ff */
[----:B--2-4-:R-:W-:Y:S06]  /*4f40*/  @!P0 BRA `(.L_x_88) ;  /* 0x0000000000a48947 */ /* 0x014fec0003800000 */
[----:B------:R-:W-:Y:S01]  /*4f50*/  IMAD.HI.U32 R21, R100, R39, RZ ;  /* 0x0000002764157227 */ /* 0x000fe200078e00ff */
[----:B------:R-:W-:Y:S02]  /*4f60*/  ISETP.NE.AND P0, PT, R38, 0x1, PT ;  /* 0x000000012600780c */ /* 0x000fe40003f05270 */
[----:B------:R-:W-:Y:S01]  /*4f70*/  ISETP.NE.AND P2, PT, R40, 0x1, PT ;  /* 0x000000012800780c */ /* 0x000fe20003f45270 */
[----:B------:R-:W-:Y:S01]  /*4f80*/  IMAD.HI.U32 R20, R99, R88, RZ ;  /* 0x0000005863147227 */ /* 0x000fe200078e00ff */
[----:B------:R-:W-:Y:S02]  /*4f90*/  SHF.R.U32.HI R21, RZ, R98, R21 ;  /* 0x00000062ff157219 */ /* 0x000fe40000011615 */
[----:B------:R-:W-:Y:S01]  /*4fa0*/  ISETP.NE.AND P3, PT, R42, 0x1, PT ;  /* 0x000000012a00780c */ /* 0x000fe20003f65270 */
[----:B------:R-:W-:Y:S01]  /*4fb0*/  IMAD.HI.U32 R24, R45, R88, RZ ;  /* 0x000000582d187227 */ /* 0x000fe200078e00ff */
[----:B------:R-:W-:Y:S02]  /*4fc0*/  SHF.R.U32.HI R20, RZ, R89, R20 ;  /* 0x00000059ff147219 */ /* 0x000fe40000011614 */
[----:B------:R-:W-:Y:S01]  /*4fd0*/  SEL R3, R100, R21, !P0 ;  /* 0x0000001564037207 */ /* 0x000fe20004000000 */
[----:B------:R-:W-:Y:S01]  /*4fe0*/  IMAD.HI.U32 R21, R43, R39, RZ ;  /* 0x000000272b157227 */ /* 0x000fe200078e00ff */
[----:B------:R-:W-:Y:S02]  /*4ff0*/  SEL R7, R99, R20, !P3 ;  /* 0x0000001463077207 */ /* 0x000fe40005800000 */
[----:B------:R-:W-:Y:S01]  /*5000*/  SHF.R.U32.HI R24, RZ, R89, R24 ;  /* 0x00000059ff187219 */ /* 0x000fe20000011618 */
[-C--:B------:R-:W-:Y:S04]  /*5010*/  IMAD.HI.U32 R20, R3, R36.reuse, RZ ;  /* 0x0000002403147227 */ /* 0x080fe800078e00ff */
[----:B------:R-:W-:Y:S01]  /*5020*/  IMAD.HI.U32 R22, R7, R36, RZ ;  /* 0x0000002407167227 */ /* 0x000fe200078e00ff */
[-C--:B------:R-:W-:Y:S02]  /*5030*/  @P2 SHF.R.U32.HI R3, RZ, R37.reuse, R20 ;  /* 0x00000025ff032219 */ /* 0x080fe40000011614 */
[----:B------:R-:W-:Y:S02]  /*5040*/  SHF.R.U32.HI R20, RZ, R98, R21 ;  /* 0x00000062ff147219 */ /* 0x000fe40000011615 */
[----:B------:R-:W-:Y:S01]  /*5050*/  @P2 SHF.R.U32.HI R7, RZ, R37, R22 ;  /* 0x00000025ff072219 */ /* 0x000fe20000011616 */
[C---:B------:R-:W-:Y:S01]  /*5060*/  IMAD R2, R40.reuse, R3, RZ ;  /* 0x0000000328027224 */ /* 0x040fe200078e02ff */
[----:B------:R-:W-:Y:S02]  /*5070*/  SEL R5, R43, R20, !P0 ;  /* 0x000000142b057207 */ /* 0x000fe40004000000 */
[----:B------:R-:W-:Y:S01]  /*5080*/  SEL R3, R45, R24, !P3 ;  /* 0x000000182d037207 */ /* 0x000fe20005800000 */
[----:B------:R-:W-:Y:S01]  /*5090*/  IMAD R4, R40, R7, RZ ;  /* 0x0000000728047224 */ /* 0x000fe200078e02ff */
[C---:B------:R-:W-:Y:S01]  /*50a0*/  ISETP.GE.AND P0, PT, R5.reuse, R2, PT ;  /* 0x000000020500720c */ /* 0x040fe20003f06270 */
[----:B------:R-:W-:Y:S03]  /*50b0*/  IMAD.HI.U32 R6, R5, R36, RZ ;  /* 0x0000002405067227 */ /* 0x000fe600078e00ff */
[----:B------:R-:W-:Y:S01]  /*50c0*/  ISETP.GE.OR P0, PT, R3, R4, P0 ;  /* 0x000000040300720c */ /* 0x000fe20000706670 */
[----:B------:R-:W-:Y:S01]  /*50d0*/  IMAD.MOV R4, RZ, RZ, -R3 ;  /* 0x000000ffff047224 */ /* 0x000fe200078e0a03 */
[-C--:B------:R-:W-:Y:S03]  /*50e0*/  SHF.R.U32.HI R6, RZ, R37.reuse, R6 ;  /* 0x00000025ff067219 */ /* 0x080fe60000011606 */
[----:B------:R-:W-:Y:S01]  /*50f0*/  IMAD R45, R42, R4, R45 ;  /* 0x000000042a2d7224 */ /* 0x000fe200078e022d */
[----:B------:R-:W-:Y:S05]  /*5100*/  SEL R15, R5, R6, !P2 ;  /* 0x00000006050f7207 */ /* 0x000fea0005000000 */
[----:B------:R-:W-:Y:S02]  /*5110*/  IMAD.MOV R6, RZ, RZ, -R15 ;  /* 0x000000ffff067224 */ /* 0x000fe400078e0a0f */
[C---:B------:R-:W-:Y:S04]  /*5120*/  @!P0 IMAD.HI.U32 R2, R3.reuse, R36, RZ ;  /* 0x0000002403028227 */ /* 0x040fe800078e00ff */
[----:B------:R-:W-:Y:S01]  /*5130*/  IMAD R6, R40, R6, R5 ;  /* 0x0000000628067224 */ /* 0x000fe200078e0205 */
[----:B------:R-:W-:Y:S04]  /*5140*/  @!P0 SHF.R.U32.HI R2, RZ, R37, R2 ;  /* 0x00000025ff028219 */ /* 0x000fe80000011602 */
[----:B------:R-:W-:Y:S02]  /*5150*/  @!P0 SEL R0, R3, R2, !P2 ;  /* 0x0000000203008207 */ /* 0x000fe40005000000 */
[----:B------:R-:W-:Y:S02]  /*5160*/  IADD3 R2, PT, PT, -R5, RZ, RZ ;  /* 0x000000ff05027210 */ /* 0x000fe40007ffe1ff */
[----:B------:R-:W-:Y:S01]  /*5170*/  @!P0 IADD3 R8, PT, PT, R15, -R0, RZ ;  /* 0x800000000f088210 */ /* 0x000fe20007ffe0ff */
[----:B------:R-:W-:Y:S02]  /*5180*/  @!P0 IMAD R0, R7, R6, R0 ;  /* 0x0000000607008224 */ /* 0x000fe400078e0200 */
[----:B------:R-:W-:Y:S02]  /*5190*/  IMAD R43, R38, R2, R43 ;  /* 0x00000002262b7224 */ /* 0x000fe400078e022b */
[----:B------:R-:W-:Y:S02]  /*51a0*/  @!P0 IMAD R5, R8, R40, R3 ;  /* 0x0000002808058224 */ /* 0x000fe400078e0203 */
[----:B------:R-:W-:Y:S04]  /*51b0*/  @!P0 IMAD.MOV.U32 R3, RZ, RZ, R0 ;  /* 0x000000ffff038224 */ /* 0x000fe800078e0000 */
[----:B------:R-:W-:Y:S02]  /*51c0*/  IMAD R45, R3, R42, R45 ;  /* 0x0000002a032d7224 */ /* 0x000fe400078e022d */
[----:B------:R-:W-:Y:S07]  /*51d0*/  IMAD R43, R5, R38, R43 ;  /* 0x00000026052b7224 */ /* 0x000fee00078e022b */
.L_x_88:
[----:B------:R-:W-:Y:S01]  /*51e0*/  @!P1 IMAD.HI.U32 R0, R45, R12, RZ ;  /* 0x0000000c2d009227 */ /* 0x000fe200078e00ff */
[----:B-1----:R-:W-:Y:S01]  /*51f0*/  @!P1 ISETP.NE.AND P0, PT, R10, 0x1, PT ;  /* 0x000000010a00980c */ /* 0x002fe20003f05270 */
[----:B------:R-:W-:Y:S01]  /*5200*/  ULOP3.LUT UP0, URZ, UR42, 0x1b0, URZ, 0xc0, !UPT ;  /* 0x000001b02aff7892 */ /* 0x000fe2000f80c0ff */
[----:B------:R-:W-:Y:S01]  /*5210*/  @!P1 ISETP.NE.AND P2, PT, R9, 0x1, PT ;  /* 0x000000010900980c */ /* 0x000fe20003f45270 */
[----:B------:R-:W-:Y:S01]  /*5220*/  @!P1 IMAD.HI.U32 R3, R43, R11, RZ ;  /* 0x0000000b2b039227 */ /* 0x000fe200078e00ff */
[----:B------:R-:W-:Y:S02]  /*5230*/  @!P1 SHF.R.U32.HI R0, RZ, R13, R0 ;  /* 0x0000000dff009219 */ /* 0x000fe40000011600 */
[----:B------:R-:W-:Y:S01]  /*5240*/  @P4 SHF.R.U32.HI R105, RZ, 0x10, R17 ;  /* 0x00000010ff694819 */ /* 0x000fe20000011611 */
[----:B------:R-:W-:Y:S01]  /*5250*/  VIADD R111, R111, 0x1 ;  /* 0x000000016f6f7836 */ /* 0x000fe20000000000 */
[----:B------:R-:W-:Y:S02]  /*5260*/  @!P1 SHF.R.U32.HI R2, RZ, R14, R3 ;  /* 0x0000000eff029219 */ /* 0x000fe40000011603 */
[----:B------:R-:W-:Y:S02]  /*5270*/  @!P1 SEL R3, R45, R0, !P2 ;  /* 0x000000002d039207 */ /* 0x000fe40005000000 */
[----:B------:R-:W-:Y:S05]  /*5280*/  @!P1 SEL R2, R43, R2, !P0 ;  /* 0x000000022b029207 */ /* 0x000fea0004000000 */
[----:B------:R-:W-:Y:S02]  /*5290*/  @!P1 IMAD.IADD R0, R2, 0x1, -R3 ;  /* 0x0000000102009824 */ /* 0x000fe400078e0a03 */
[----:B------:R-:W-:Y:S02]  /*52a0*/  @!P1 IMAD.IADD R2, R3, 0x1, -R2 ;  /* 0x0000000103029824 */ /* 0x000fe400078e0a02 */
[----:B------:R-:W-:Y:S02]  /*52b0*/  @!P1 IMAD R45, R0, R9, R45 ;  /* 0x00000009002d9224 */ /* 0x000fe400078e022d */
[----:B------:R-:W-:Y:S01]  /*52c0*/  @!P1 IMAD R43, R2, R10, R43 ;  /* 0x0000000a022b9224 */ /* 0x000fe200078e022b */
[----:B------:R-:W-:Y:S06]  /*52d0*/  BRA.U !UP0, `(.L_x_89) ;  /* 0x0000000108407547 */ /* 0x000fec000b800000 */
[----:B------:R-:W1:Y:S01]  /*52e0*/  LDCU.64 UR8, c[0x4][0x80] ;  /* 0x01001000ff0877ac */ /* 0x000e620008000a00 */
[----:B------:R-:W-:Y:S01]  /*52f0*/  MOV R3, 0x0 ;  /* 0x0000000000037802 */ /* 0x000fe20000000f00 */
[----:B------:R-:W-:Y:S02]  /*5300*/  HFMA2 R12, -RZ, RZ, 0, 5.9604644775390625e-08 ;  /* 0x00000001ff0c7431 */ /* 0x000fe400000001ff */
[----:B------:R-:W-:Y:S02]  /*5310*/  IMAD.MOV.U32 R8, RZ, RZ, 0x70 ;  /* 0x00000070ff087424 */ /* 0x000fe400078e00ff */
[----:B------:R-:W-:Y:S01]  /*5320*/  IMAD.MOV.U32 R13, RZ, RZ, RZ ;  /* 0x000000ffff0d7224 */ /* 0x000fe200078e00ff */
[----:B------:R-:W2:Y:S01]  /*5330*/  LDCU.64 UR6, c[0x4][0x88] ;  /* 0x01001100ff0677ac */ /* 0x000ea20008000a00 */
[----:B------:R-:W3:Y:S01]  /*5340*/  LDC.64 R2, c[0x4][R3] ;  /* 0x0100000003027b82 */ /* 0x000ee20000000a00 */
[----:B------:R-:W4:Y:S01]  /*5350*/  LDCU.64 UR4, c[0x4][0x8] ;  /* 0x01000100ff0477ac */ /* 0x000f220008000a00 */
[----:B-1----:R-:W-:Y:S01]  /*5360*/  MOV R5, UR9 ;  /* 0x0000000900057c02 */ /* 0x002fe20008000f00 */
[----:B------:R-:W-:Y:S01]  /*5370*/  IMAD.U32 R4, RZ, RZ, UR8 ;  /* 0x00000008ff047e24 */ /* 0x000fe2000f8e00ff */
[----:B--2---:R-:W-:Y:S01]  /*5380*/  MOV R7, UR7 ;  /* 0x0000000700077c02 */ /* 0x004fe20008000f00 */
[----:B------:R-:W-:Y:S01]  /*5390*/  IMAD.U32 R6, RZ, RZ, UR6 ;  /* 0x00000006ff067e24 */ /* 0x000fe2000f8e00ff */
[----:B----4-:R-:W-:Y:S01]  /*53a0*/  MOV R11, UR5 ;  /* 0x00000005000b7c02 */ /* 0x010fe20008000f00 */
[----:B------:R-:W-:Y:S02]  /*53b0*/  IMAD.U32 R10, RZ, RZ, UR4 ;  /* 0x00000004ff0a7e24 */ /* 0x000fe4000f8e00ff */
[----:B------:R-:W-:Y:S07]  /*53c0*/  LEPC R20, `(.L_x_89) ;  /* 0x000000001014794e */ /* 0x000fee0000000000 */
[----:B---3-5:R-:W-:Y:S05]  /*53d0*/  CALL.ABS.NOINC R2 ;  /* 0x0000000002007343 */ /* 0x028fea0003c00000 */
.L_x_89:
[----:B------:R-:W-:Y:S01]  /*53e0*/  LOP3.LUT P0, RZ, R109, 0x1b0, RZ, 0xc0, !PT ;  /* 0x000001b06dff7812 */ /* 0x000fe2000780c0ff */
[----:B------:R-:W-:Y:S11]  /*53f0*/  BSSY.RECONVERGENT B6, `(.L_x_90) ;  /* 0x0000013000067945 */ /* 0x000ff60003800200 */
[----:B------:R-:W-:Y:S01]  /*5400*/  @!UPT UIADD3 URZ, UPT, UPT, URZ, URZ, URZ ;  /* 0x000000fffffff290 */ /* 0x000fe2000fffe0ff */
[----:B------:R-:W-:Y:S05]  /*5410*/  @!P0 BRA `(.L_x_91) ;  /* 0x0000000000408947 */ /* 0x000fea0003800000 */
        /* <DEDUP_REMOVED lines=16> */
.L_x_91:
[----:B------:R-:W-:Y:S05]  /*5520*/  BSYNC.RECONVERGENT B6 ;  /* 0x0000000000067941 */ /* 0x000fea0003800200 */
.L_x_90:
[----:B------:R-:W-:Y:S01]  /*5530*/  ISETP.NE.U32.AND P3, PT, R86, RZ, PT ;  /* 0x000000ff5600720c */ /* 0x000fe20003f65070 */
[----:B------:R-:W-:Y:S01]  /*5540*/  UISETP.NE.AND UP1, UPT, UR44, URZ, UPT ;  /* 0x000000ff2c00728c */ /* 0x000fe2000bf25270 */
[----:B------:R-:W-:Y:S02]  /*5550*/  ISETP.NE.U32.AND P4, PT, R82, RZ, PT ;  /* 0x000000ff5200720c */ /* 0x000fe40003f85070 */
[----:B------:R-:W-:Y:S02]  /*5560*/  ISETP.NE.AND.EX P3, PT, R87, RZ, PT, P3 ;  /* 0x000000ff5700720c */ /* 0x000fe40003f65330 */
[----:B------:R-:W-:Y:S02]  /*5570*/  PLOP3.LUT P1, PT, PT, PT, PT, 0x8, 0x80 ;  /* 0x000000000080781c */ /* 0x000fe40003f2e170 */
[----:B------:R-:W-:Y:S02]  /*5580*/  PLOP3.LUT P0, PT, PT, PT, UP1, 0x80, 0x8 ;  /* 0x000000000008781c */ /* 0x000fe40003f0f018 */
[----:B------:R-:W-:Y:S02]  /*5590*/  ISETP.NE.AND.EX P4, PT, R83, RZ, PT, P4 ;  /* 0x000000ff5300720c */ /* 0x000fe40003f85340 */
[----:B------:R-:W1:Y:S09]  /*55a0*/  @UP1 LDCU.64 UR4, c[0x0][0x888] ;  /* 0x00011100ff0417ac */ /* 0x000e720008000a00 */
[----:B------:R-:W-:Y:S01]  /*55b0*/  @P0 PLOP3.LUT P1, PT, P3, PT, PT, 0x80, 0x8 ;  /* 0x000000000008081c */ /* 0x000fe20001f2f070 */
[----:B-1----:R-:W-:Y:S04]  /*55c0*/  @UP1 UISETP.NE.U32.AND UP0, UPT, UR4, URZ, UPT ;  /* 0x000000ff0400128c */ /* 0x002fe8000bf05070 */
[----:B------:R-:W-:Y:S04]  /*55d0*/  @UP1 UISETP.NE.AND.EX UP0, UPT, UR5, URZ, UPT, UP0 ;  /* 0x000000ff0500128c */ /* 0x000fe8000bf05300 */
[----:B------:R-:W-:Y:S01]  /*55e0*/  @UP1 USEL UR4, URZ, 0xffffffff, UP0 ;  /* 0xffffffffff041887 */ /* 0x000fe20008000000 */
[----:B------:R-:W-:Y:S11]  /*55f0*/  @!P3 BRA `(.L_x_92) ;  /* 0x00000000002cb947 */ /* 0x000ff60003800000 */
[----:B------:R-:W-:Y:S01]  /*5600*/  ISETP.NE.U32.AND P2, PT, R84, RZ, PT ;  /* 0x000000ff5400720c */ /* 0x000fe20003f45070 */
[----:B------:R-:W-:Y:S03]  /*5610*/  IMAD.MOV.U32 R96, RZ, RZ, 0x1 ;  /* 0x00000001ff607424 */ /* 0x000fe600078e00ff */
[----:B------:R-:W-:Y:S11]  /*5620*/  ISETP.NE.AND.EX P2, PT, R85, RZ, PT, P2 ;  /* 0x000000ff5500720c */ /* 0x000ff60003f45320 */
[----:B------:R-:W-:Y:S02]  /*5630*/  @!UPT UIADD3 URZ, UPT, UPT, URZ, URZ, URZ ;  /* 0x000000fffffff290 */ /* 0x000fe4000fffe0ff */
[----:B------:R-:W1:Y:S01]  /*5640*/  @P2 LDC.64 R2, c[0x0][0x888] ;  /* 0x00022200ff022b82 */ /* 0x000e620000000a00 */
[----:B------:R-:W-:Y:S04]  /*5650*/  @P2 IMAD R0, R86, UR36, RZ ;  /* 0x0000002456002c24 */ /* 0x000fe8000f8e02ff */
[----:B-1----:R-:W-:Y:S04]  /*5660*/  @P2 IMAD.WIDE R2, R0, 0x4, R2 ;  /* 0x0000000400022825 */ /* 0x002fe800078e0202 */
[----:B------:R-:W-:Y:S01]  /*5670*/  HFMA2 R0, -RZ, RZ, 0, 5.9604644775390625e-08 ;  /* 0x00000001ff007431 */ /* 0x000fe200000001ff */
[----:B-----5:R1:W5:Y:S04]  /*5680*/  @P2 LDG.E R49, desc[UR40][R2.64] ;  /* 0x0000002802312981 */ /* 0x020368000c1e1900 */
[----:B------:R-:W-:Y:S01]  /*5690*/  @!P2 PRMT R96, R0, 0x7610, R96 ;  /* 0x000076100060a816 */ /* 0x000fe20000000060 */
[----:B-1----:R-:W2:Y:S06]  /*56a0*/  @!P2 LDC R49, c[0x0][0x880] ;  /* 0x00022000ff31ab82 */ /* 0x002eac0000000800 */
.L_x_92:
[----:B------:R-:W-:Y:S05]  /*56b0*/  @!P4 BRA `(.L_x_93) ;  /* 0x000000000020c947 */ /* 0x000fea0003800000 */
[----:B------:R-:W-:Y:S04]  /*56c0*/  ISETP.NE.U32.AND P2, PT, R80, RZ, PT ;  /* 0x000000ff5000720c */ /* 0x000fe80003f45070 */
[----:B------:R-:W-:Y:S11]  /*56d0*/  ISETP.NE.AND.EX P2, PT, R81, RZ, PT, P2 ;  /* 0x000000ff5100720c */ /* 0x000ff60003f45320 */
[----:B------:R-:W-:Y:S02]  /*56e0*/  @!UPT UIADD3 URZ, UPT, UPT, URZ, URZ, URZ ;  /* 0x000000fffffff290 */ /* 0x000fe4000fffe0ff */
[----:B------:R-:W1:Y:S01]  /*56f0*/  @P2 LDC.64 R2, c[0x0][0x8a8] ;  /* 0x00022a00ff022b82 */ /* 0x000e620000000a00 */
[----:B------:R-:W-:Y:S04]  /*5700*/  @P2 IMAD R0, R82, UR36, RZ ;  /* 0x0000002452002c24 */ /* 0x000fe8000f8e02ff */
[----:B-1----:R-:W-:Y:S05]  /*5710*/  @P2 IMAD.WIDE R2, R0, 0x4, R2 ;  /* 0x0000000400022825 */ /* 0x002fea00078e0202 */
[----:B-----5:R1:W5:Y:S02]  /*5720*/  @P2 LDG.E R47, desc[UR40][R2.64] ;  /* 0x00000028022f2981 */ /* 0x020364000c1e1900 */
[----:B-1----:R-:W3:Y:S02]  /*5730*/  @!P2 LDC R47, c[0x0][0x8a0] ;  /* 0x00022800ff2fab82 */ /* 0x002ee40000000800 */
.L_x_93:
[----:B--2--5:R-:W-:Y:S01]  /*5740*/  @P0 FSETP.NEU.AND P4, PT, R49, RZ, PT ;  /* 0x000000ff3100020b */ /* 0x024fe20003f8d000 */
[----:B------:R-:W-:Y:S01]  /*5750*/  IMAD.U32 R0, RZ, RZ, UR4 ;  /* 0x00000004ff007e24 */ /* 0x000fe2000f8e00ff */
[----:B------:R-:W-:Y:S01]  /*5760*/  @P0 LOP3.LUT P2, RZ, R96, 0xff, RZ, 0xc0, !PT ;  /* 0x000000ff60ff0812 */ /* 0x000fe2000784c0ff */
[----:B------:R-:W-:Y:S01]  /*5770*/  BSSY B1, `(.L_x_94) ;  /* 0x0000039000017945 */ /* 0x000fe20003800000 */
[----:B------:R-:W-:Y:S02]  /*5780*/  @P0 SEL R9, RZ, 0xffffffff, P4 ;  /* 0xffffffffff090807 */ /* 0x000fe40002000000 */
[----:B------:R-:W-:Y:S02]  /*5790*/  CS2R R54, SRZ ;  /* 0x0000000000367805 */ /* 0x000fe4000001ff00 */
[----:B------:R-:W-:Y:S02]  /*57a0*/  LEA R92, R44, UR43, 0x3 ;  /* 0x0000002b2c5c7c11 */ /* 0x000fe4000f8e18ff */
[----:B------:R-:W-:Y:S02]  /*57b0*/  CS2R R52, SRZ ;  /* 0x0000000000347805 */ /* 0x000fe4000001ff00 */
[----:B------:R-:W-:Y:S02]  /*57c0*/  @P1 SEL R9, R0, R9, !P2 ;  /* 0x0000000900091207 */ /* 0x000fe40005000000 */
[----:B------:R-:W-:Y:S02]  /*57d0*/  CS2R R58, SRZ ;  /* 0x00000000003a7805 */ /* 0x000fe4000001ff00 */
[----:B------:R-:W-:Y:S02]  /*57e0*/  SHF.L.U32 R7, R108, 0x1f, RZ ;  /* 0x0000001f6c077819 */ /* 0x000fe400000006ff */
[----:B------:R-:W-:Y:S02]  /*57f0*/  CS2R R56, SRZ ;  /* 0x0000000000387805 */ /* 0x000fe4000001ff00 */
[----:B------:R-:W-:Y:S02]  /*5800*/  @P0 LOP3.LUT R9, R9, 0x1, RZ, 0xc0, !PT ;  /* 0x0000000109090812 */ /* 0x000fe400078ec0ff */
[C---:B------:R-:W-:Y:S02]  /*5810*/  LEA.HI R5, R44.reuse, R44, RZ, 0x1 ;  /* 0x0000002c2c057211 */ /* 0x040fe400078f08ff */
[----:B------:R-:W-:Y:S02]  /*5820*/  ISETP.NE.U32.OR P1, PT, R9, 0x1, !P0 ;  /* 0x000000010900780c */ /* 0x000fe40004725470 */
[----:B------:R-:W-:Y:S01]  /*5830*/  PLOP3.LUT P5, PT, PT, PT, PT, 0x8, 0x80 ;  /* 0x000000000080781c */ /* 0x000fe20003fae170 */
[C---:B------:R-:W-:Y:S01]  /*5840*/  IMAD.SHL.U32 R3, R5.reuse, 0x20, RZ ;  /* 0x0000002005037824 */ /* 0x040fe200078e00ff */
[----:B------:R-:W-:Y:S04]  /*5850*/  LOP3.LUT R5, R5, 0xffe, RZ, 0xc0, !PT ;  /* 0x00000ffe05057812 */ /* 0x000fe800078ec0ff */
[----:B------:R-:W-:Y:S01]  /*5860*/  LOP3.LUT R3, R3, 0xffffffc0, RZ, 0xc0, !PT ;  /* 0xffffffc003037812 */ /* 0x000fe200078ec0ff */
[----:B------:R-:W-:Y:S04]  /*5870*/  IMAD.IADD R32, R44, 0x1, -R5 ;  /* 0x000000012c207824 */ /* 0x000fe800078e0a05 */
[----:B------:R-:W-:Y:S01]  /*5880*/  @P1 SHF.L.U32 R2, R106, 0x1f, RZ ;  /* 0x0000001f6a021819 */ /* 0x000fe200000006ff */
[----:B------:R-:W-:Y:S03]  /*5890*/  IMAD.IADD R3, R46, 0x1, R3 ;  /* 0x000000012e037824 */ /* 0x000fe600078e0203 */
[----:B------:R-:W1:Y:S01]  /*58a0*/  @P1 SYNCS.PHASECHK.TRANS64.TRYWAIT P0, [UR43+0xd0], R2 ;  /* 0x0000d002ff0015a7 */ /* 0x000e62000800112b */
[----:B------:R-:W-:Y:S01]  /*58b0*/  IMAD R32, R32, 0x100000, R3 ;  /* 0x0010000020207824 */ /* 0x000fe200078e0203 */
[----:B------:R2:W4:Y:S01]  /*58c0*/  SYNCS.PHASECHK.TRANS64.TRYWAIT P4, [R92+URZ+0x110], R7 ;  /* 0x000110075c0075a7 */ /* 0x00052200080811ff */
[----:B-1----:R-:W-:Y:S01]  /*58d0*/  @P1 PLOP3.LUT P5, PT, P0, PT, PT, 0x8, 0x80 ;  /* 0x000000000080181c */ /* 0x002fe200007ae170 */
[----:B------:R-:W-:Y:S01]  /*58e0*/  @!UPT UIADD3 URZ, UPT, UPT, URZ, URZ, URZ ;  /* 0x000000fffffff290 */ /* 0x000fe2000fffe0ff */
[----:B--2---:R-:W-:Y:S11]  /*58f0*/  @!P1 BRA `(.L_x_95) ;  /* 0x0000000000809947 */ /* 0x004ff60003800000 */
[----:B------:R-:W-:Y:S01]  /*5900*/  ISETP.NE.U32.AND P0, PT, RZ, UR38, PT ;  /* 0x00000026ff007c0c */ /* 0x000fe2000bf05070 */
[----:B------:R-:W-:Y:S01]  /*5910*/  BSSY B0, `(.L_x_96) ;  /* 0x0000012000007945 */ /* 0x000fe20003800000 */
[----:B------:R-:W-:Y:S02]  /*5920*/  FSETP.NEU.AND P2, PT, R49, RZ, PT ;  /* 0x000000ff3100720b */ /* 0x000fe40003f4d000 */
[----:B------:R-:W-:Y:S02]  /*5930*/  CS2R R58, SRZ ;  /* 0x00000000003a7805 */ /* 0x000fe4000001ff00 */
[----:B------:R-:W-:Y:S02]  /*5940*/  ISETP.NE.AND.EX P0, PT, RZ, UR39, PT, P0 ;  /* 0x00000027ff007c0c */ /* 0x000fe4000bf05300 */
[----:B------:R-:W-:Y:S02]  /*5950*/  CS2R R56, SRZ ;  /* 0x0000000000387805 */ /* 0x000fe4000001ff00 */
[----:B------:R-:W-:Y:S02]  /*5960*/  LOP3.LUT P1, RZ, R96, 0xff, RZ, 0xc0, !PT ;  /* 0x000000ff60ff7812 */ /* 0x000fe4000782c0ff */
[----:B------:R-:W-:Y:S02]  /*5970*/  CS2R R54, SRZ ;  /* 0x0000000000367805 */ /* 0x000fe4000001ff00 */
[----:B------:R-:W-:Y:S02]  /*5980*/  SEL R0, RZ, 0xffffffff, P2 ;  /* 0xffffffffff007807 */ /* 0x000fe40001000000 */
[----:B------:R-:W-:Y:S02]  /*5990*/  CS2R R52, SRZ ;  /* 0x0000000000347805 */ /* 0x000fe4000001ff00 */
[----:B------:R-:W-:Y:S04]  /*59a0*/  SEL R3, RZ, 0xffffffff, P0 ;  /* 0xffffffffff037807 */ /* 0x000fe80000000000 */
[----:B------:R-:W-:Y:S04]  /*59b0*/  @P3 SEL R0, R3, R0, !P1 ;  /* 0x0000000003003207 */ /* 0x000fe80004800000 */
[----:B------:R-:W-:Y:S04]  /*59c0*/  LOP3.LUT R0, R0, 0x1, RZ, 0xc0, !PT ;  /* 0x0000000100007812 */ /* 0x000fe800078ec0ff */
[----:B------:R-:W-:Y:S01]  /*59d0*/  ISETP.NE.U32.AND P0, PT, R0, 0x1, PT ;  /* 0x000000010000780c */ /* 0x000fe20003f05070 */
[----:B------:R-:W-:Y:S01]  /*59e0*/  @!UPT UIADD3 URZ, UPT, UPT, URZ, URZ, URZ ;  /* 0x000000fffffff290 */ /* 0x000fe2000fffe0ff */
[----:B------:R-:W-:Y:S11]  /*59f0*/  @!P5 BRA `(.L_x_97) ;  /* 0x00000000000cd947 */ /* 0x000ff60003800000 */
[----:B------:R-:W-:Y:S04]  /*5a00*/  SHF.L.U32 R3, R106, 0x1f, RZ ;  /* 0x0000001f6a037819 */ /* 0x000fe800000006ff */
[----:B------:R-:W1:Y:S02]  /*5a10*/  SYNCS.PHASECHK.TRANS64.TRYWAIT P1, [UR43+0xd0], R3 ;  /* 0x0000d003ff0075a7 */ /* 0x000e64000802112b */
[----:B-1----:R-:W-:Y:S05]  /*5a20*/  @!P1 BRA `(.L_x_98) ;  /* 0x00000018002c9947 */ /* 0x002fea0003800000 */
.L_x_97:
[----:B------:R-:W-:Y:S05]  /*5a30*/  BSYNC B0 ;  /* 0x0000000000007941 */ /* 0x000fea0003800000 */
.L_x_96:
[----:B------:R2:W1:Y:S01]  /*5a40*/  @P0 LDS.128 R56, [R103+UR43+0x200] ;  /* 0x0002002b67380984 */ /* 0x0004620008000c00 */
[----:B------:R-:W-:Y:S01]  /*5a50*/  UIADD3 UR4, UPT, UPT, UR43, 0xd8, URZ ;  /* 0x000000d82b047890 */ /* 0x000fe2000fffe0ff */
[----:B------:R-:W-:Y:S02]  /*5a60*/  LOP3.LUT R106, R106, 0x1, RZ, 0x3c, !PT ;  /* 0x000000016a6a7812 */ /* 0x000fe400078e3cff */
[----:B------:R2:W1:Y:S01]  /*5a70*/  @P0 LDS.128 R52, [R102+0x10] ;  /* 0x0000100066340984 */ /* 0x0004620000000c00 */
[----:B------:R-:W-:Y:S01]  /*5a80*/  UPRMT UR4, UR37, 0x654, UR4 ;  /* 0x0000065425047896 */ /* 0x000fe20008000004 */
[----:B------:R-:W-:Y:S01]  /*5a90*/  @!PT LDS RZ, [RZ] ;  /* 0x00000000fffff984 */ /* 0x000fe20000000800 */
[----:B------:R-:W-:Y:S01]  /*5aa0*/  @!PT LDS RZ, [RZ] ;  /* 0x00000000fffff984 */ /* 0x000fe20000000800 */
[----:B------:R-:W-:Y:S01]  /*5ab0*/  @!PT LDS RZ, [RZ] ;  /* 0x00000000fffff984 */ /* 0x000fe20000000800 */
[----:B------:R-:W-:Y:S01]  /*5ac0*/  @!PT LDS RZ, [RZ] ;  /* 0x00000000fffff984 */ /* 0x000fe20000000800 */
[----:B------:R5:W-:Y:S06]  /*5ad0*/  MEMBAR.ALL.CTA ;  /* 0x0000000000007992 */ /* 0x000bec0000008000 */
[----:B-----5:R-:W5:Y:S02]  /*5ae0*/  FENCE.VIEW.ASYNC.S ;  /* 0x00000000000073c6 */ /* 0x020f640000000000 */
[----:B-----5:R-:W-:Y:S03]  /*5af0*/  SYNCS.ARRIVE.TRANS64.RED.A1T0 RZ, [UR4], RZ ;  /* 0x000000ffffff79a7 */ /* 0x020fe60008100404 */
.L_x_95:
[----:B------:R-:W-:Y:S05]  /*5b00*/  BSYNC B1 ;  /* 0x0000000000017941 */ /* 0x000fea0003800000 */
.L_x_94:
[----:B-1----:R-:W-:Y:S04]  /*5b10*/  SHF.R.U32.HI R3, RZ, 0x15, R32 ;  /* 0x00000015ff037819 */ /* 0x002fe80000011620 */
[----:B------:R-:W-:Y:S01]  /*5b20*/  LOP3.LUT P0, RZ, R3, 0x3, R104, 0x48, !PT ;  /* 0x0000000303ff7812 */ /* 0x000fe20007804868 */
[----:B------:R-:W-:Y:S01]  /*5b30*/  @!UPT UIADD3 URZ, UPT, UPT, URZ, URZ, URZ ;  /* 0x000000fffffff290 */ /* 0x000fe2000fffe0ff */
[----:B----4-:R-:W-:Y:S11]  /*5b40*/  @P4 BRA `(.L_x_99) ;  /* 0x0000000000084947 */ /* 0x010ff60003800000 */
[----:B------:R-:W1:Y:S02]  /*5b50*/  SYNCS.PHASECHK.TRANS64.TRYWAIT P1, [R92+URZ+0x110], R7 ;  /* 0x000110075c0075a7 */ /* 0x000e6400080211ff */
[----:B-1----:R-:W-:Y:S05]  /*5b60*/  @!P1 BRA `(.L_x_100) ;  /* 0x0000001400f49947 */ /* 0x002fea0003800000 */
.L_x_99:
[----:B------:R-:W-:Y:S05]  /*5b70*/  @!P0 BRA `(.L_x_101) ;  /* 0x0000000000408947 */ /* 0x000fea0003800000 */
[----:B------:R-:W4:Y:S01]  /*5b80*/  LDCU.64 UR8, c[0x4][0x70] ;  /* 0x01000e00ff0877ac */ /* 0x000f220008000a00 */
[----:B------:R-:W-:Y:S01]  /*5b90*/  MOV R3, 0x0 ;  /* 0x0000000000037802 */ /* 0x000fe20000000f00 */
[----:B------:R-:W-:Y:S02]  /*5ba0*/  HFMA2 R12, -RZ, RZ, 0, 5.9604644775390625e-08 ;  /* 0x00000001ff0c7431 */ /* 0x000fe400000001ff */
[----:B------:R-:W-:Y:S02]  /*5bb0*/  IMAD.MOV.U32 R8, RZ, RZ, 0x192 ;  /* 0x00000192ff087424 */ /* 0x000fe400078e00ff */
[----:B------:R-:W-:Y:S01]  /*5bc0*/  IMAD.MOV.U32 R13, RZ, RZ, RZ ;  /* 0x000000ffff0d7224 */ /* 0x000fe200078e00ff */
[----:B------:R-:W1:Y:S01]  /*5bd0*/  LDCU.64 UR6, c[0x4][0x78] ;  /* 0x01000f00ff0677ac */ /* 0x000e620008000a00 */
[----:B------:R-:W2:Y:S01]  /*5be0*/  LDC.64 R2, c[0x4][R3] ;  /* 0x0100000003027b82 */ /* 0x000ea20000000a00 */
[----:B------:R-:W5:Y:S01]  /*5bf0*/  LDCU.64 UR4, c[0x4][0x10] ;  /* 0x01000200ff0477ac */ /* 0x000f620008000a00 */
[----:B----4-:R-:W-:Y:S01]  /*5c00*/  MOV R5, UR9 ;  /* 0x0000000900057c02 */ /* 0x010fe20008000f00 */
[----:B------:R-:W-:Y:S01]  /*5c10*/  IMAD.U32 R4, RZ, RZ, UR8 ;  /* 0x00000008ff047e24 */ /* 0x000fe2000f8e00ff */
[----:B-1----:R-:W-:Y:S01]  /*5c20*/  MOV R7, UR7 ;  /* 0x0000000700077c02 */ /* 0x002fe20008000f00 */
[----:B------:R-:W-:Y:S01]  /*5c30*/  IMAD.U32 R6, RZ, RZ, UR6 ;  /* 0x00000006ff067e24 */ /* 0x000fe2000f8e00ff */
[----:B-----5:R-:W-:Y:S01]  /*5c40*/  MOV R11, UR5 ;  /* 0x00000005000b7c02 */ /* 0x020fe20008000f00 */
[----:B------:R-:W-:Y:S02]  /*5c50*/  IMAD.U32 R10, RZ, RZ, UR4 ;  /* 0x00000004ff0a7e24 */ /* 0x000fe4000f8e00ff */
[----:B------:R-:W-:Y:S07]  /*5c60*/  LEPC R20, `(.L_x_101) ;  /* 0x000000001014794e */ /* 0x000fee0000000000 */
[----:B--23--:R-:W-:Y:S05]  /*5c70*/  CALL.ABS.NOINC R2 ;  /* 0x0000000002007343 */ /* 0x00cfea0003c00000 */
.L_x_101:
[----:B------:R-:W-:Y:S01]  /*5c80*/  LOP3.LUT P0, RZ, R101, 0x60, RZ, 0xc0, !PT ;  /* 0x0000006065ff7812 */ /* 0x000fe2000780c0ff */
[----:B------:R-:W-:Y:S05]  /*5c90*/  WARPSYNC.ALL ;  /* 0x0000000000007948 */ /* 0x000fea0003800000 */
[----:B------:R-:W-:Y:S01]  /*5ca0*/  R2UR UR4, R32 ;  /* 0x00000000200472ca */ /* 0x000fe200000e0000 */
[----:B------:R-:W-:Y:S01]  /*5cb0*/  BSSY.RECONVERGENT B0, `(.L_x_102) ;  /* 0x00000a0000007945 */ /* 0x000fe20003800200 */
[-C--:B------:R-:W-:Y:S02]  /*5cc0*/  F2FP.F16.E4M3.UNPACK_B R50, R56.reuse ;  /* 0x00000038ff32723e */ /* 0x080fe400020006ff */
[----:B------:R-:W-:Y:S02]  /*5cd0*/  F2FP.F16.E4M3.UNPACK_B R63, R56.H1 ;  /* 0x00000038ff3f723e */ /* 0x000fe400030006ff */
[-C--:B------:R-:W-:Y:S01]  /*5ce0*/  F2FP.F16.E4M3.UNPACK_B R56, R57.reuse ;  /* 0x00000039ff38723e */ /* 0x080fe200020006ff */
[--C-:B------:R-:W-:Y:S01]  /*5cf0*/  HADD2.F32 R48, -RZ, R50.reuse.H0_H0 ;  /* 0x20000032ff307230 */ /* 0x100fe20000004100 */
[----:B------:R-:W-:Y:S01]  /*5d00*/  F2FP.F16.E4M3.UNPACK_B R57, R57.H1 ;  /* 0x00000039ff39723e */ /* 0x000fe200030006ff */
[----:B------:R-:W-:Y:S01]  /*5d10*/  HADD2.F32 R50, -RZ, R50.H1_H1 ;  /* 0x30000032ff327230 */ /* 0x000fe20000004100 */
[-C--:B------:R-:W-:Y:S01]  /*5d20*/  F2FP.F16.E4M3.UNPACK_B R66, R52.reuse ;  /* 0x00000034ff42723e */ /* 0x080fe200020006ff */
[--C-:B------:R-:W-:Y:S01]  /*5d30*/  HADD2.F32 R51, -RZ, R63.reuse.H0_H0 ;  /* 0x2000003fff337230 */ /* 0x100fe20000004100 */
[----:B------:R-:W-:Y:S01]  /*5d40*/  F2FP.F16.E4M3.UNPACK_B R68, R52.H1 ;  /* 0x00000034ff44723e */ /* 0x000fe200030006ff */
[----:B-1----:R-:W-:Y:S01]  /*5d50*/  LDTM.16dp32bit_t0_t15.x32 R4, tmem[UR4] ;  /* 0x00000004000479ee */ /* 0x002fe20008a80000 */
[----:B------:R-:W3:Y:S01]  /*5d60*/  LDTM.16dp32bit_t16_t31.x32 R4, tmem[UR4+0x20] ;  /* 0x00002004000479ee */ /* 0x000ee20008aa0000 */
[----:B------:R-:W-:Y:S01]  /*5d70*/  NOP ;  /* 0x0000000000007918 */ /* 0x000fe20000000000 */
[----:B------:R-:W-:Y:S01]  /*5d80*/  R2UR UR5, R92 ;  /* 0x000000005c0572ca */ /* 0x000fe200000e0000 */
[--C-:B------:R-:W-:Y:S01]  /*5d90*/  HADD2.F32 R65, -RZ, R66.reuse.H0_H0 ;  /* 0x20000042ff417230 */ /* 0x100fe20000004100 */
[----:B------:R-:W-:Y:S01]  /*5da0*/  F2FP.F16.E4M3.UNPACK_B R61, R58 ;  /* 0x0000003aff3d723e */ /* 0x000fe200020006ff */
[----:B------:R-:W-:Y:S01]  /*5db0*/  HADD2.F32 R67, -RZ, R66.H1_H1 ;  /* 0x30000042ff437230 */ /* 0x000fe20000004100 */
[-C--:B------:R-:W-:Y:S01]  /*5dc0*/  F2FP.F16.E4M3.UNPACK_B R70, R53.reuse ;  /* 0x00000035ff46723e */ /* 0x080fe200020006ff */
[----:B------:R-:W-:Y:S01]  /*5dd0*/  HADD2.F32 R52, -RZ, R63.H1_H1 ;  /* 0x3000003fff347230 */ /* 0x000fe20000004100 */
[----:B------:R-:W-:Y:S01]  /*5de0*/  F2FP.F16.E4M3.UNPACK_B R72, R53.H1 ;  /* 0x00000035ff48723e */ /* 0x000fe200030006ff */
[----:B------:R-:W-:Y:S01]  /*5df0*/  HADD2.F32 R53, -RZ, R56.H0_H0 ;  /* 0x20000038ff357230 */ /* 0x000fe20000004100 */
[-C--:B------:R-:W-:Y:S01]  /*5e00*/  F2FP.F16.E4M3.UNPACK_B R74, R54.reuse ;  /* 0x00000036ff4a723e */ /* 0x080fe200020006ff */
[----:B------:R-:W-:Y:S01]  /*5e10*/  HADD2.F32 R69, -RZ, R70.H0_H0 ;  /* 0x20000046ff457230 */ /* 0x000fe20000004100 */
[----:B------:R-:W-:Y:S01]  /*5e20*/  F2FP.F16.E4M3.UNPACK_B R76, R54.H1 ;  /* 0x00000036ff4c723e */ /* 0x000fe200030006ff */
[----:B------:R-:W-:Y:S01]  /*5e30*/  HADD2.F32 R54, -RZ, R56.H1_H1 ;  /* 0x30000038ff367230 */ /* 0x000fe20000004100 */
[----:B------:R-:W-:Y:S01]  /*5e40*/  F2FP.F16.E4M3.UNPACK_B R60, R58.H1 ;  /* 0x0000003aff3c723e */ /* 0x000fe200030006ff */
[----:B------:R-:W-:Y:S01]  /*5e50*/  UIADD3 UR5, UPT, UPT, UR5, 0x130, URZ ;  /* 0x0000013005057890 */ /* 0x000fe2000fffe0ff */
[----:B------:R-:W-:Y:S01]  /*5e60*/  HADD2.F32 R58, -RZ, R61.H1_H1 ;  /* 0x3000003dff3a7230 */ /* 0x000fe20000004100 */
[----:B------:R-:W-:Y:S01]  /*5e70*/  F2FP.F16.E4M3.UNPACK_B R77, R55 ;  /* 0x00000037ff4d723e */ /* 0x000fe200020006ff */
[----:B------:R-:W-:Y:S01]  /*5e80*/  HADD2.F32 R70, -RZ, R70.H1_H1 ;  /* 0x30000046ff467230 */ /* 0x000fe20000004100 */
[----:B------:R-:W-:Y:S01]  /*5e90*/  UPRMT UR5, UR37, 0x654, UR5 ;  /* 0x0000065425057896 */ /* 0x000fe20008000005 */
[--C-:B------:R-:W-:Y:S01]  /*5ea0*/  HADD2.F32 R73, -RZ, R74.reuse.H0_H0 ;  /* 0x2000004aff497230 */ /* 0x100fe20000004100 */
[----:B------:R-:W-:Y:S01]  /*5eb0*/  F2FP.F16.E4M3.UNPACK_B R62, R59 ;  /* 0x0000003bff3e723e */ /* 0x000fe200020006ff */
[----:B------:R-:W-:Y:S01]  /*5ec0*/  HADD2.F32 R74, -RZ, R74.H1_H1 ;  /* 0x3000004aff4a7230 */ /* 0x000fe20000004100 */
[----:B------:R-:W-:Y:S01]  /*5ed0*/  F2FP.F16.E4M3.UNPACK_B R78, R55.H1 ;  /* 0x00000037ff4e723e */ /* 0x000fe200030006ff */
[C---:B---3--:R-:W-:Y:S01]  /*5ee0*/  FMUL R4, R47.reuse, R4 ;  /* 0x000000042f047220 */ /* 0x048fe20000400000 */
[C---:B------:R-:W-:Y:S01]  /*5ef0*/  FMUL R5, R47.reuse, R5 ;  /* 0x000000052f057220 */ /* 0x040fe20000400000 */
[C---:B------:R-:W-:Y:S01]  /*5f00*/  FMUL R8, R47.reuse, R8 ;  /* 0x000000082f087220 */ /* 0x040fe20000400000 */
[----:B------:R-:W-:Y:S01]  /*5f10*/  FMUL R9, R47, R9 ;  /* 0x000000092f097220 */ /* 0x000fe20000400000 */
[----:B------:R-:W-:Y:S01]  /*5f20*/  SYNCS.ARRIVE.TRANS64.RED.A1T0 RZ, [UR5], RZ ;  /* 0x000000ffffff79a7 */ /* 0x000fe20008100405 */
[C---:B------:R-:W-:Y:S01]  /*5f30*/  FFMA R4, R49.reuse, R48, R4 ;  /* 0x0000003031047223 */ /* 0x040fe20000000004 */
[----:B------:R-:W-:Y:S01]  /*5f40*/  FFMA R5, R49, R50, R5 ;  /* 0x0000003231057223 */ /* 0x000fe20000000005 */
[C---:B------:R-:W-:Y:S01]  /*5f50*/  FMUL R12, R47.reuse, R12 ;  /* 0x0000000c2f0c7220 */ /* 0x040fe20000400000 */
        /* <DEDUP_REMOVED lines=9> */
[----:B------:R-:W-:Y:S02]  /*5ff0*/  HADD2.F32 R48, -RZ, R77.H1_H1 ;  /* 0x3000004dff307230 */ /* 0x000fe40000004100 */
[C---:B------:R-:W-:Y:S01]  /*6000*/  FMUL R28, R47.reuse, R32 ;  /* 0x000000202f1c7220 */ /* 0x040fe20000400000 */
[C---:B------:R-:W-:Y:S01]  /*6010*/  FMUL R29, R47.reuse, R33 ;  /* 0x000000212f1d7220 */ /* 0x040fe20000400000 */
[C---:B------:R-:W-:Y:S01]  /*6020*/  FMUL R6, R47.reuse, R6 ;  /* 0x000000062f067220 */ /* 0x040fe20000400000 */
[C---:B------:R-:W-:Y:S01]  /*6030*/  FMUL R7, R47.reuse, R7 ;  /* 0x000000072f077220 */ /* 0x040fe20000400000 */
[--C-:B------:R-:W-:Y:S02]  /*6040*/  HADD2.F32 R55, -RZ, R57.reuse.H0_H0 ;  /* 0x20000039ff377230 */ /* 0x100fe40000004100 */
[----:B------:R-:W-:Y:S01]  /*6050*/  FMUL R10, R47, R10 ;  /* 0x0000000a2f0a7220 */ /* 0x000fe20000400000 */
[C---:B------:R-:W-:Y:S01]  /*6060*/  FFMA R6, R49.reuse, R51, R6 ;  /* 0x0000003331067223 */ /* 0x040fe20000000006 */
[----:B------:R-:W-:Y:S02]  /*6070*/  HADD2.F32 R56, -RZ, R57.H1_H1 ;  /* 0x30000039ff387230 */ /* 0x000fe40000004100 */
[C---:B------:R-:W-:Y:S01]  /*6080*/  FFMA R7, R49.reuse, R52, R7 ;  /* 0x0000003431077223 */ /* 0x040fe20000000007 */
[C---:B------:R-:W-:Y:S01]  /*6090*/  FFMA R8, R49.reuse, R53, R8 ;  /* 0x0000003531087223 */ /* 0x040fe20000000008 */
[C---:B------:R-:W-:Y:S01]  /*60a0*/  FFMA R9, R49.reuse, R54, R9 ;  /* 0x0000003631097223 */ /* 0x040fe20000000009 */
[----:B------:R-:W-:Y:S02]  /*60b0*/  HADD2.F32 R57, -RZ, R61.H0_H0 ;  /* 0x2000003dff397230 */ /* 0x000fe40000004100 */
[----:B------:R-:W-:Y:S01]  /*60c0*/  FFMA R10, R49, R55, R10 ;  /* 0x00000037310a7223 */ /* 0x000fe2000000000a */
[----:B------:R-:W-:Y:S01]  /*60d0*/  F2FP.SATFINITE.E4M3.F32.PACK_AB_MERGE_C R92, R7, R6, RZ ;  /* 0x00000006075c723e */ /* 0x000fe200048070ff */
[----:B------:R-:W-:Y:S02]  /*60e0*/  HADD2.F32 R61, -RZ, R62.H0_H0 ;  /* 0x2000003eff3d7230 */ /* 0x000fe40000004100 */
[----:B------:R-:W-:Y:S01]  /*60f0*/  FMUL R11, R47, R11 ;  /* 0x0000000b2f0b7220 */ /* 0x000fe20000400000 */
[----:B------:R-:W-:Y:S01]  /*6100*/  F2FP.F16.E4M3.UNPACK_B R64, R59.H1 ;  /* 0x0000003bff40723e */ /* 0x000fe200030006ff */
[----:B------:R-:W-:Y:S01]  /*6110*/  HADD2.F32 R59, -RZ, R60.H0_H0 ;  /* 0x2000003cff3b7230 */ /* 0x000fe20000004100 */
[----:B------:R-:W-:Y:S01]  /*6120*/  F2FP.SATFINITE.E4M3.F32.PACK_AB_MERGE_C R92, R5, R4, R92 ;  /* 0x00000004055c723e */ /* 0x000fe2000480705c */
[C---:B------:R-:W-:Y:S01]  /*6130*/  FFMA R11, R49.reuse, R56, R11 ;  /* 0x00000038310b7223 */ /* 0x040fe2000000000b */
[C---:B------:R-:W-:Y:S01]  /*6140*/  FFMA R12, R49.reuse, R57, R12 ;  /* 0x00000039310c7223 */ /* 0x040fe2000000000c */
[----:B------:R-:W-:Y:S01]  /*6150*/  FFMA R13, R49, R58, R13 ;  /* 0x0000003a310d7223 */ /* 0x000fe2000000000d */
[----:B------:R-:W-:Y:S02]  /*6160*/  HADD2.F32 R62, -RZ, R62.H1_H1 ;  /* 0x3000003eff3e7230 */ /* 0x000fe40000004100 */
[----:B------:R-:W-:Y:S01]  /*6170*/  FMUL R14, R47, R14 ;  /* 0x0000000e2f0e7220 */ /* 0x000fe20000400000 */
[----:B------:R-:W-:Y:S01]  /*6180*/  HADD2.F32 R60, -RZ, R60.H1_H1 ;  /* 0x3000003cff3c7230 */ /* 0x000fe20000004100 */
[----:B------:R-:W-:Y:S01]  /*6190*/  F2FP.SATFINITE.E4M3.F32.PACK_AB_MERGE_C R93, R11, R10, RZ ;  /* 0x0000000a0b5d723e */ /* 0x000fe200048070ff */
[----:B------:R-:W-:Y:S02]  /*61a0*/  HADD2.F32 R51, -RZ, R77.H0_H0 ;  /* 0x2000004dff337230 */ /* 0x000fe40000004100 */
[----:B------:R-:W-:Y:S01]  /*61b0*/  FFMA R14, R49, R59, R14 ;  /* 0x0000003b310e7223 */ /* 0x000fe2000000000e */
[----:B------:R-:W-:Y:S01]  /*61c0*/  FMUL R15, R47, R15 ;  /* 0x0000000f2f0f7220 */ /* 0x000fe20000400000 */
[--C-:B------:R-:W-:Y:S01]  /*61d0*/  HADD2.F32 R63, -RZ, R64.reuse.H0_H0 ;  /* 0x20000040ff3f7230 */ /* 0x100fe20000004100 */
[----:B------:R-:W-:Y:S01]  /*61e0*/  F2FP.SATFINITE.E4M3.F32.PACK_AB_MERGE_C R93, R9, R8, R93 ;  /* 0x00000008095d723e */ /* 0x000fe2000480705d */
[----:B------:R-:W-:Y:S02]  /*61f0*/  HADD2.F32 R64, -RZ, R64.H1_H1 ;  /* 0x30000040ff407230 */ /* 0x000fe40000004100 */
[C---:B------:R-:W-:Y:S01]  /*6200*/  FFMA R15, R49.reuse, R60, R15 ;  /* 0x0000003c310f7223 */ /* 0x040fe2000000000f */
[C---:B------:R-:W-:Y:S01]  /*6210*/  FFMA R16, R49.reuse, R61, R16 ;  /* 0x0000003d31107223 */ /* 0x040fe20000000010 */
[----:B------:R-:W-:Y:S01]  /*6220*/  FFMA R17, R49, R62, R17 ;  /* 0x0000003e31117223 */ /* 0x000fe20000000011 */
[C---:B------:R-:W-:Y:S01]  /*6230*/  FMUL R18, R47.reuse, R18 ;  /* 0x000000122f127220 */ /* 0x040fe20000400000 */
[C---:B------:R-:W-:Y:S01]  /*6240*/  FMUL R19, R47.reuse, R19 ;  /* 0x000000132f137220 */ /* 0x040fe20000400000 */
[--C-:B------:R-:W-:Y:S02]  /*6250*/  HADD2.F32 R66, -RZ, R68.reuse.H0_H0 ;  /* 0x20000044ff427230 */ /* 0x100fe40000004100 */
[----:B------:R-:W-:Y:S01]  /*6260*/  FMUL R3, R47, R22 ;  /* 0x000000162f037220 */ /* 0x000fe20000400000 */
[C---:B------:R-:W-:Y:S01]  /*6270*/  FFMA R18, R49.reuse, R63, R18 ;  /* 0x0000003f31127223 */ /* 0x040fe20000000012 */
[----:B------:R-:W-:Y:S02]  /*6280*/  HADD2.F32 R68, -RZ, R68.H1_H1 ;  /* 0x30000044ff447230 */ /* 0x000fe40000004100 */
[----:B------:R-:W-:Y:S01]  /*6290*/  FFMA R19, R49, R64, R19 ;  /* 0x0000004031137223 */ /* 0x000fe20000000013 */
[----:B------:R-:W-:Y:S01]  /*62a0*/  FMUL R23, R47, R23 ;  /* 0x000000172f177220 */ /* 0x000fe20000400000 */
[C---:B------:R-:W-:Y:S01]  /*62b0*/  FFMA R0, R49.reuse, R65, R0 ;  /* 0x0000004131007223 */ /* 0x040fe20000000000 */
[C---:B------:R-:W-:Y:S01]  /*62c0*/  FFMA R2, R49.reuse, R67, R2 ;  /* 0x0000004331027223 */ /* 0x040fe20000000002 */
[--C-:B------:R-:W-:Y:S02]  /*62d0*/  HADD2.F32 R71, -RZ, R72.reuse.H0_H0 ;  /* 0x20000048ff477230 */ /* 0x100fe40000004100 */
[----:B------:R-:W-:Y:S01]  /*62e0*/  FFMA R3, R49, R66, R3 ;  /* 0x0000004231037223 */ /* 0x000fe20000000003 */
[----:B------:R-:W-:Y:S02]  /*62f0*/  HADD2.F32 R72, -RZ, R72.H1_H1 ;  /* 0x30000048ff487230 */ /* 0x000fe40000004100 */
[----:B------:R-:W-:Y:S01]  /*6300*/  FMUL R22, R47, R26 ;  /* 0x0000001a2f167220 */ /* 0x000fe20000400000 */
        /* <DEDUP_REMOVED lines=18> */
[----:B------:R-:W-:Y:S01]  /*6430*/  F2FP.SATFINITE.E4M3.F32.PACK_AB_MERGE_C R94, R15, R14, RZ ;  /* 0x0000000e0f5e723e */ /* 0x000fe200048070ff */
[----:B------:R-:W-:Y:S01]  /*6440*/  FFMA R28, R49, R51, R28 ;  /* 0x00000033311c7223 */ /* 0x000fe2000000001c */
[----:B------:R-:W-:Y:S01]  /*6450*/  F2FP.SATFINITE.E4M3.F32.PACK_AB_MERGE_C R95, R19, R18, RZ ;  /* 0x00000012135f723e */ /* 0x000fe200048070ff */
[C---:B------:R-:W-:Y:S01]  /*6460*/  FFMA R29, R49.reuse, R48, R29 ;  /* 0x00000030311d7223 */ /* 0x040fe2000000001d */
[C---:B------:R-:W-:Y:S01]  /*6470*/  FFMA R30, R49.reuse, R77, R30 ;  /* 0x0000004d311e7223 */ /* 0x040fe2000000001e */
[----:B------:R-:W-:Y:S01]  /*6480*/  FFMA R35, R49, R50, R35 ;  /* 0x0000003231237223 */ /* 0x000fe20000000023 */
[----:B------:R-:W-:Y:S02]  /*6490*/  F2FP.SATFINITE.E4M3.F32.PACK_AB_MERGE_C R94, R13, R12, R94 ;  /* 0x0000000c0d5e723e */ /* 0x000fe4000480705e */
[----:B------:R-:W-:Y:S02]  /*64a0*/  F2FP.SATFINITE.E4M3.F32.PACK_AB_MERGE_C R95, R17, R16, R95 ;  /* 0x00000010115f723e */ /* 0x000fe4000480705f */
[----:B------:R-:W-:Y:S02]  /*64b0*/  F2FP.SATFINITE.E4M3.F32.PACK_AB_MERGE_C R113, R23, R3, RZ ;  /* 0x000000031771723e */ /* 0x000fe400048070ff */
[----:B------:R-:W-:Y:S01]  /*64c0*/  F2FP.SATFINITE.E4M3.F32.PACK_AB_MERGE_C R114, R27, R22, RZ ;  /* 0x000000161b72723e */ /* 0x000fe200048070ff */
[----:B------:R1:W-:Y:S01]  /*64d0*/  STS.128 [R103+UR43+0x1200], R92 ;  /* 0x0012005c67007988 */ /* 0x0003e20008000c2b */
[----:B------:R-:W-:Y:S02]  /*64e0*/  F2FP.SATFINITE.E4M3.F32.PACK_AB_MERGE_C R116, R31, R26, RZ ;  /* 0x0000001a1f74723e */ /* 0x000fe400048070ff */
[----:B------:R-:W-:Y:S02]  /*64f0*/  F2FP.SATFINITE.E4M3.F32.PACK_AB_MERGE_C R117, R35, R30, RZ ;  /* 0x0000001e2375723e */ /* 0x000fe400048070ff */
[----:B------:R-:W-:Y:S02]  /*6500*/  F2FP.SATFINITE.E4M3.F32.PACK_AB_MERGE_C R112, R2, R0, R113 ;  /* 0x000000000270723e */ /* 0x000fe40004807071 */
[----:B------:R-:W-:Y:S02]  /*6510*/  F2FP.SATFINITE.E4M3.F32.PACK_AB_MERGE_C R113, R21, R20, R114 ;  /* 0x000000141571723e */ /* 0x000fe40004807072 */
[----:B------:R-:W-:Y:S02]  /*6520*/  F2FP.SATFINITE.E4M3.F32.PACK_AB_MERGE_C R114, R25, R24, R116 ;  /* 0x000000181972723e */ /* 0x000fe40004807074 */
[----:B------:R-:W-:Y:S02]  /*6530*/  F2FP.SATFINITE.E4M3.F32.PACK_AB_MERGE_C R115, R29, R28, R117 ;  /* 0x0000001c1d73723e */ /* 0x000fe40004807075 */
[----:B------:R-:W-:Y:S03]  /*6540*/  IADD3 R116, PT, PT, R44, 0x1, RZ ;  /* 0x000000012c747810 */ /* 0x000fe60007ffe0ff */
[----:B------:R1:W-:Y:S01]  /*6550*/  STS.128 [R102+0x1010], R112 ;  /* 0x0010107066007388 */ /* 0x0003e20000000c00 */
[----:B------:R-:W-:Y:S01]  /*6560*/  @!PT LDS RZ, [RZ] ;  /* 0x00000000fffff984 */ /* 0x000fe20000000800 */
[----:B------:R-:W-:Y:S01]  /*6570*/  @!PT LDS RZ, [RZ] ;  /* 0x00000000fffff984 */ /* 0x000fe20000000800 */
[----:B------:R-:W-:Y:S01]  /*6580*/  @!PT LDS RZ, [RZ] ;  /* 0x00000000fffff984 */ /* 0x000fe20000000800 */
[----:B------:R-:W-:Y:S01]  /*6590*/  @!PT LDS RZ, [RZ] ;  /* 0x00000000fffff984 */ /* 0x000fe20000000800 */
[----:B------:R3:W-:Y:S07]  /*65a0*/  MEMBAR.ALL.CTA ;  /* 0x0000000000007992 */ /* 0x0007ee0000008000 */
[----:B---3--:R-:W3:Y:S02]  /*65b0*/  FENCE.VIEW.ASYNC.S ;  /* 0x00000000000073c6 */ /* 0x008ee40000000000 */
[----:B---3--:R-:W-:Y:S06]  /*65c0*/  BAR.SYNC.DEFER_BLOCKING 0x1, 0x80 ;  /* 0x0042000000007b1d */ /* 0x008fec0000010000 */
[----:B------:R-:W-:Y:S05]  /*65d0*/  @P0 BRA `(.L_x_103) ;  /* 0x0000000000340947 */ /* 0x000fea0003800000 */
[----:B------:R-:W-:Y:S01]  /*65e0*/  UIADD3 UR12, UPT, UPT, UR43, 0x1200, URZ ;  /* 0x000012002b0c7890 */ /* 0x000fe2000fffe0ff */
[----:B------:R-:W-:Y:S01]  /*65f0*/  R2UR UR9, R91 ;  /* 0x000000005b0972ca */ /* 0x000fe200000e0000 */
[----:B------:R-:W-:Y:S01]  /*6600*/  UIADD3 UR10, UP0, UPT, UR46, 0x680, URZ ;  /* 0x000006802e0a7890 */ /* 0x000fe2000ff1e0ff */
[----:B------:R-:W-:Y:S01]  /*6610*/  R2UR UR8, R97 ;  /* 0x00000000610872ca */ /* 0x000fe200000e0000 */
[----:B------:R-:W-:Y:S02]  /*6620*/  UMOV UR7, UR36 ;  /* 0x0000002400077c82 */ /* 0x000fe40008000000 */
[----:B------:R-:W-:Y:S01]  /*6630*/  IMAD.U32 R109, RZ, RZ, UR12 ;  /* 0x0000000cff6d7e24 */ /* 0x000fe2000f8e00ff */
[----:B------:R-:W-:Y:S04]  /*6640*/  UIADD3.X UR11, UPT, UPT, URZ, UR47, URZ, UP0, !UPT ;  /* 0x0000002fff0b7290 */ /* 0x000fe800087fe4ff */
[----:B------:R-:W-:Y:S03]  /*6650*/  R2UR UR4, R109 ;  /* 0x000000006d0472ca */ /* 0x000fe600000e0000 */
[----:B------:R-:W-:Y:S02]  /*6660*/  USHF.L.U32 UR5, UR9, 0x6, URZ ;  /* 0x0000000609057899 */ /* 0x000fe400080006ff */
[----:B------:R-:W-:Y:S09]  /*6670*/  USHF.L.U32 UR6, UR8, 0x6, URZ ;  /* 0x0000000608067899 */ /* 0x000ff200080006ff */
[----:B------:R3:W-:Y:S01]  /*6680*/  UTMASTG.3D [UR4], [UR10] ;  /* 0x000000040a0073b5 */ /* 0x0007e20008010000 */
[----:B------:R0:W-:Y:S01]  /*6690*/  UTMACMDFLUSH ;  /* 0x00000000000079b7 */ /* 0x0001e20000000000 */
[----:B---3--:R-:W-:Y:S04]  /*66a0*/  DEPBAR.LE SB0, 0x0 ;  /* 0x000080000000791a */ /* 0x008fe80000000000 */
.L_x_103:
[----:B------:R-:W-:Y:S05]  /*66b0*/  BSYNC.RECONVERGENT B0 ;  /* 0x0000000000007941 */ /* 0x000fea0003800200 */
.L_x_102:
[----:B------:R-:W-:Y:S01]  /*66c0*/  BAR.SYNC.DEFER_BLOCKING 0x1, 0x80 ;  /* 0x0042000000007b1d */ /* 0x000fe20000010000 */
[----:B------:R-:W-:Y:S01]  /*66d0*/  ISETP.NE.AND P2, PT, R110, RZ, PT ;  /* 0x000000ff6e00720c */ /* 0x000fe20003f45270 */
[----:B------:R-:W-:Y:S01]  /*66e0*/  IMAD.IADD R91, R43, 0x1, R79 ;  /* 0x000000012b5b7824 */ /* 0x000fe200078e024f */
[----:B------:R-:W-:Y:S01]  /*66f0*/  ISETP.NE.AND P0, PT, R111, 0x2, PT ;  /* 0x000000026f00780c */ /* 0x000fe20003f05270 */
[----:B------:R-:W-:Y:S01]  /*6700*/  IMAD.IADD R97, R45, 0x1, R90 ;  /* 0x000000012d617824 */ /* 0x000fe200078e025a */
[----:B------:R-:W-:Y:S02]  /*6710*/  ISETP.NE.AND P1, PT, R116, 0x4, PT ;  /* 0x000000047400780c */ /* 0x000fe40003f25270 */
[----:B------:R-:W-:Y:S02]  /*6720*/  SEL R0, RZ, 0x1, P0 ;  /* 0x00000001ff007807 */ /* 0x000fe40000000000 */
[----:B------:R-:W-:Y:S02]  /*6730*/  SEL R3, RZ, 0x1, P1 ;  /* 0x00000001ff037807 */ /* 0x000fe40000800000 */
[----:B------:R-:W-:Y:S02]  /*6740*/  LOP3.LUT R107, R107, R0, RZ, 0x3c, !PT ;  /* 0x000000006b6b7212 */ /* 0x000fe400078e3cff */
[----:B------:R-:W-:Y:S02]  /*6750*/  LOP3.LUT R108, R108, R3, RZ, 0x3c, !PT ;  /* 0x000000036c6c7212 */ /* 0x000fe400078e3cff */
[----:B------:R-:W-:Y:S02]  /*6760*/  @P2 R2UR UR36, R105 ;  /* 0x00000000692422ca */ /* 0x000fe400000e0000 */
[----:B------:R-:W-:Y:S02]  /*6770*/  SEL R111, R111, RZ, P0 ;  /* 0x000000ff6f6f7207 */ /* 0x000fe40000000000 */
[----:B------:R-:W-:Y:S01]  /*6780*/  SEL R44, R116, RZ, P1 ;  /* 0x000000ff742c7207 */ /* 0x000fe20000800000 */
[----:B------:R-:W-:Y:S10]  /*6790*/  @P2 BRA `(.L_x_104) ;  /* 0xffffffe400842947 */ /* 0x000ff4000383ffff */
[----:B------:R-:W-:Y:S05]  /*67a0*/  EXIT ;  /* 0x000000000000794d */ /* 0x000fea0003800000 */
.L_x_20:
[----:B--2---:R2:W1:Y:S02]  /*67b0*/  SYNCS.PHASECHK.TRANS64.TRYWAIT P0, [R3+URZ+0x160], R2 ;  /* 0x00016002030075a7 */ /* 0x00446400080011ff */
[----:B-1----:R-:W-:Y:S05]  /*67c0*/  @!P0 NANOSLEEP.SYNCS 0x989680 ;  /* 0x009896800000895d */ /* 0x002fea0003900000 */
[----:B------:R-:W1:Y:S02]  /*67d0*/  @!P0 SYNCS.PHASECHK.TRANS64 P0, [R3+URZ+0x160], R2 ;  /* 0x00016002030085a7 */ /* 0x000e6400080010ff */
[----:B-1----:R-:W-:Y:S05]  /*67e0*/  @!P0 BRA `(.L_x_20) ;  /* 0xfffffffc00f08947 */ /* 0x002fea000383ffff */
[----:B------:R-:W-:Y:S05]  /*67f0*/  BRA `(.L_x_105) ;  /* 0xffffffac00b47947 */ /* 0x000fea000383ffff */
.L_x_23:
[----:B-1----:R-:W-:-:S07]  /*6800*/  MOV R2, UR33 ;  /* 0x0000002100027c02 */ /* 0x002fce0008000f00 */
.L_x_106:
[----:B-1----:R1:W2:Y:S02]  /*6810*/  SYNCS.PHASECHK.TRANS64.TRYWAIT P0, [R2+URZ+0x68], R5 ;  /* 0x00006805020075a7 */ /* 0x0022a400080011ff */
[----:B--2---:R-:W-:Y:S05]  /*6820*/  @!P0 NANOSLEEP.SYNCS 0x989680 ;  /* 0x009896800000895d */ /* 0x004fea0003900000 */
[----:B------:R-:W2:Y:S02]  /*6830*/  @!P0 SYNCS.PHASECHK.TRANS64 P0, [R2+URZ+0x68], R5 ;  /* 0x00006805020085a7 */ /* 0x000ea400080010ff */
[----:B--2---:R-:W-:Y:S05]  /*6840*/  @!P0 BRA `(.L_x_106) ;  /* 0xfffffffc00f08947 */ /* 0x004fea000383ffff */
[----:B------:R-:W-:Y:S05]  /*6850*/  BRA `(.L_x_22) ;  /* 0xffffffb000047947 */ /* 0x000fea000383ffff */
.L_x_29:
[----:B-1----:R-:W-:-:S07]  /*6860*/  MOV R2, UR17 ;  /* 0x0000001100027c02 */ /* 0x002fce0008000f00 */
.L_x_107:
[----:B-1----:R1:W2:Y:S02]  /*6870*/  SYNCS.PHASECHK.TRANS64.TRYWAIT P0, [R2+URZ+0x68], R5 ;  /* 0x00006805020075a7 */ /* 0x0022a400080011ff */
[----:B--2---:R-:W-:Y:S05]  /*6880*/  @!P0 NANOSLEEP.SYNCS 0x989680 ;  /* 0x009896800000895d */ /* 0x004fea0003900000 */
[----:B------:R-:W2:Y:S02]  /*6890*/  @!P0 SYNCS.PHASECHK.TRANS64 P0, [R2+URZ+0x68], R5 ;  /* 0x00006805020085a7 */ /* 0x000ea400080010ff */
[----:B--2---:R-:W-:Y:S05]  /*68a0*/  @!P0 BRA `(.L_x_107) ;  /* 0xfffffffc00f08947 */ /* 0x004fea000383ffff */
[----:B------:R-:W-:Y:S05]  /*68b0*/  BRA `(.L_x_28) ;  /* 0xffffffb000a87947 */ /* 0x000fea000383ffff */
.L_x_33:
[----:B-1----:R1:W2:Y:S02]  /*68c0*/  SYNCS.PHASECHK.TRANS64.TRYWAIT P0, [R2+URZ+0xf0], R3 ;  /* 0x0000f003020075a7 */ /* 0x0022a400080011ff */
[----:B--2---:R-:W-:Y:S05]  /*68d0*/  @!P0 NANOSLEEP.SYNCS 0x989680 ;  /* 0x009896800000895d */ /* 0x004fea0003900000 */
[----:B------:R-:W2:Y:S02]  /*68e0*/  @!P0 SYNCS.PHASECHK.TRANS64 P0, [R2+URZ+0xf0], R3 ;  /* 0x0000f003020085a7 */ /* 0x000ea400080010ff */
[----:B--2---:R-:W-:Y:S05]  /*68f0*/  @!P0 BRA `(.L_x_33) ;  /* 0xfffffffc00f08947 */ /* 0x004fea000383ffff */
[----:B------:R-:W-:Y:S05]  /*6900*/  BRA `(.L_x_108) ;  /* 0xffffffb400347947 */ /* 0x000fea000383ffff */
.L_x_37:
[----:B----4-:R-:W-:-:S07]  /*6910*/  MOV R0, UR5 ;  /* 0x0000000500007c02 */ /* 0x010fce0008000f00 */
.L_x_109:
[----:B-1----:R1:W2:Y:S02]  /*6920*/  SYNCS.PHASECHK.TRANS64.TRYWAIT P0, [R0+URZ], R3 ;  /* 0x00000003000075a7 */ /* 0x0022a400080011ff */
[----:B--2---:R-:W-:Y:S05]  /*6930*/  @!P0 NANOSLEEP.SYNCS 0x989680 ;  /* 0x009896800000895d */ /* 0x004fea0003900000 */
[----:B------:R-:W2:Y:S02]  /*6940*/  @!P0 SYNCS.PHASECHK.TRANS64 P0, [R0+URZ], R3 ;  /* 0x00000003000085a7 */ /* 0x000ea400080010ff */
[----:B--2---:R-:W-:Y:S05]  /*6950*/  @!P0 BRA `(.L_x_109) ;  /* 0xfffffffc00f08947 */ /* 0x004fea000383ffff */
[----:B------:R-:W-:Y:S05]  /*6960*/  BRA `(.L_x_110) ;  /* 0xffffffb800a47947 */ /* 0x000fea000383ffff */
.L_x_38:
[----:B----4-:R-:W-:-:S07]  /*6970*/  MOV R0, UR5 ;  /* 0x0000000500007c02 */ /* 0x010fce0008000f00 */
.L_x_111:
[----:B-1----:R1:W2:Y:S02]  /*6980*/  SYNCS.PHASECHK.TRANS64.TRYWAIT P0, [R0+URZ], R3 ;  /* 0x00000003000075a7 */ /* 0x0022a400080011ff */
[----:B--2---:R-:W-:Y:S05]  /*6990*/  @!P0 NANOSLEEP.SYNCS 0x989680 ;  /* 0x009896800000895d */ /* 0x004fea0003900000 */
[----:B------:R-:W2:Y:S02]  /*69a0*/  @!P0 SYNCS.PHASECHK.TRANS64 P0, [R0+URZ], R3 ;  /* 0x00000003000085a7 */ /* 0x000ea400080010ff */
[----:B--2---:R-:W-:Y:S05]  /*69b0*/  @!P0 BRA `(.L_x_111) ;  /* 0xfffffffc00f08947 */ /* 0x004fea000383ffff */
[----:B------:R-:W-:Y:S05]  /*69c0*/  BRA `(.L_x_112) ;  /* 0xffffffb800b07947 */ /* 0x000fea000383ffff */
.L_x_39:
[----:B----4-:R-:W-:-:S07]  /*69d0*/  MOV R0, UR5 ;  /* 0x0000000500007c02 */ /* 0x010fce0008000f00 */
.L_x_113:
[----:B-1----:R1:W2:Y:S02]  /*69e0*/  SYNCS.PHASECHK.TRANS64.TRYWAIT P0, [R0+URZ], R3 ;  /* 0x00000003000075a7 */ /* 0x0022a400080011ff */
[----:B--2---:R-:W-:Y:S05]  /*69f0*/  @!P0 NANOSLEEP.SYNCS 0x989680 ;  /* 0x009896800000895d */ /* 0x004fea0003900000 */
[----:B------:R-:W2:Y:S02]  /*6a00*/  @!P0 SYNCS.PHASECHK.TRANS64 P0, [R0+URZ], R3 ;  /* 0x00000003000085a7 */ /* 0x000ea400080010ff */
[----:B--2---:R-:W-:Y:S05]  /*6a10*/  @!P0 BRA `(.L_x_113) ;  /* 0xfffffffc00f08947 */ /* 0x004fea000383ffff */
[----:B------:R-:W-:Y:S05]  /*6a20*/  BRA `(.L_x_114) ;  /* 0xffffffb800bc7947 */ /* 0x000fea000383ffff */
.L_x_40:
[----:B----4-:R-:W-:-:S07]  /*6a30*/  MOV R0, UR5 ;  /* 0x0000000500007c02 */ /* 0x010fce0008000f00 */
.L_x_115:
[----:B-1----:R1:W2:Y:S02]  /*6a40*/  SYNCS.PHASECHK.TRANS64.TRYWAIT P0, [R0+URZ], R3 ;  /* 0x00000003000075a7 */ /* 0x0022a400080011ff */
[----:B--2---:R-:W-:Y:S05]  /*6a50*/  @!P0 NANOSLEEP.SYNCS 0x989680 ;  /* 0x009896800000895d */ /* 0x004fea0003900000 */
[----:B------:R-:W2:Y:S02]  /*6a60*/  @!P0 SYNCS.PHASECHK.TRANS64 P0, [R0+URZ], R3 ;  /* 0x00000003000085a7 */ /* 0x000ea400080010ff */
[----:B--2---:R-:W-:Y:S05]  /*6a70*/  @!P0 BRA `(.L_x_115) ;  /* 0xfffffffc00f08947 */ /* 0x004fea000383ffff */
[----:B------:R-:W-:Y:S05]  /*6a80*/  BRA `(.L_x_116) ;  /* 0xffffffb800c87947 */ /* 0x000fea000383ffff */
.L_x_41:
[----:B----4-:R-:W-:-:S07]  /*6a90*/  MOV R0, UR5 ;  /* 0x0000000500007c02 */ /* 0x010fce0008000f00 */
.L_x_117:
[----:B-1----:R1:W2:Y:S02]  /*6aa0*/  SYNCS.PHASECHK.TRANS64.TRYWAIT P0, [R0+URZ], R3 ;  /* 0x00000003000075a7 */ /* 0x0022a400080011ff */
[----:B--2---:R-:W-:Y:S05]  /*6ab0*/  @!P0 NANOSLEEP.SYNCS 0x989680 ;  /* 0x009896800000895d */ /* 0x004fea0003900000 */
[----:B------:R-:W2:Y:S02]  /*6ac0*/  @!P0 SYNCS.PHASECHK.TRANS64 P0, [R0+URZ], R3 ;  /* 0x00000003000085a7 */ /* 0x000ea400080010ff */
[----:B--2---:R-:W-:Y:S05]  /*6ad0*/  @!P0 BRA `(.L_x_117) ;  /* 0xfffffffc00f08947 */ /* 0x004fea000383ffff */
[----:B------:R-:W-:Y:S05]  /*6ae0*/  BRA `(.L_x_118) ;  /* 0xffffffb800d47947 */ /* 0x000fea000383ffff */
.L_x_42:
[----:B----4-:R-:W-:-:S07]  /*6af0*/  MOV R0, UR5 ;  /* 0x0000000500007c02 */ /* 0x010fce0008000f00 */
.L_x_119:
[----:B-1----:R1:W2:Y:S02]  /*6b00*/  SYNCS.PHASECHK.TRANS64.TRYWAIT P0, [R0+URZ], R3 ;  /* 0x00000003000075a7 */ /* 0x0022a400080011ff */
[----:B--2---:R-:W-:Y:S05]  /*6b10*/  @!P0 NANOSLEEP.SYNCS 0x989680 ;  /* 0x009896800000895d */ /* 0x004fea0003900000 */
[----:B------:R-:W2:Y:S02]  /*6b20*/  @!P0 SYNCS.PHASECHK.TRANS64 P0, [R0+URZ], R3 ;  /* 0x00000003000085a7 */ /* 0x000ea400080010ff */
[----:B--2---:R-:W-:Y:S05]  /*6b30*/  @!P0 BRA `(.L_x_119) ;  /* 0xfffffffc00f08947 */ /* 0x004fea000383ffff */
[----:B------:R-:W-:Y:S05]  /*6b40*/  BRA `(.L_x_120) ;  /* 0xffffffb800e07947 */ /* 0x000fea000383ffff */
.L_x_43:
[----:B----4-:R-:W-:-:S07]  /*6b50*/  MOV R0, UR5 ;  /* 0x0000000500007c02 */ /* 0x010fce0008000f00 */
.L_x_121:
[----:B-1----:R1:W2:Y:S02]  /*6b60*/  SYNCS.PHASECHK.TRANS64.TRYWAIT P0, [R0+URZ], R3 ;  /* 0x00000003000075a7 */ /* 0x0022a400080011ff */
[----:B--2---:R-:W-:Y:S05]  /*6b70*/  @!P0 NANOSLEEP.SYNCS 0x989680 ;  /* 0x009896800000895d */ /* 0x004fea0003900000 */
[----:B------:R-:W2:Y:S02]  /*6b80*/  @!P0 SYNCS.PHASECHK.TRANS64 P0, [R0+URZ], R3 ;  /* 0x00000003000085a7 */ /* 0x000ea400080010ff */
[----:B--2---:R-:W-:Y:S05]  /*6b90*/  @!P0 BRA `(.L_x_121) ;  /* 0xfffffffc00f08947 */ /* 0x004fea000383ffff */
[----:B------:R-:W-:Y:S05]  /*6ba0*/  BRA `(.L_x_122) ;  /* 0xffffffb800ec7947 */ /* 0x000fea000383ffff */
.L_x_44:
[----:B----4-:R-:W-:-:S07]  /*6bb0*/  MOV R0, UR5 ;  /* 0x0000000500007c02 */ /* 0x010fce0008000f00 */
.L_x_123:
[----:B-1----:R1:W2:Y:S02]  /*6bc0*/  SYNCS.PHASECHK.TRANS64.TRYWAIT P0, [R0+URZ], R3 ;  /* 0x00000003000075a7 */ /* 0x0022a400080011ff */
[----:B--2---:R-:W-:Y:S05]  /*6bd0*/  @!P0 NANOSLEEP.SYNCS 0x989680 ;  /* 0x009896800000895d */ /* 0x004fea0003900000 */
[----:B------:R-:W2:Y:S02]  /*6be0*/  @!P0 SYNCS.PHASECHK.TRANS64 P0, [R0+URZ], R3 ;  /* 0x00000003000085a7 */ /* 0x000ea400080010ff */
[----:B--2---:R-:W-:Y:S05]  /*6bf0*/  @!P0 BRA `(.L_x_123) ;  /* 0xfffffffc00f08947 */ /* 0x004fea000383ffff */
[----:B------:R-:W-:Y:S05]  /*6c00*/  BRA `(.L_x_124) ;  /* 0xffffffb800f87947 */ /* 0x000fea000383ffff */
.L_x_45:
[----:B----4-:R-:W-:-:S07]  /*6c10*/  MOV R0, UR5 ;  /* 0x0000000500007c02 */ /* 0x010fce0008000f00 */
.L_x_125:
[----:B-1----:R1:W2:Y:S02]  /*6c20*/  SYNCS.PHASECHK.TRANS64.TRYWAIT P0, [R0+URZ], R3 ;  /* 0x00000003000075a7 */ /* 0x0022a400080011ff */
[----:B--2---:R-:W-:Y:S05]  /*6c30*/  @!P0 NANOSLEEP.SYNCS 0x989680 ;  /* 0x009896800000895d */ /* 0x004fea0003900000 */
[----:B------:R-:W2:Y:S02]  /*6c40*/  @!P0 SYNCS.PHASECHK.TRANS64 P0, [R0+URZ], R3 ;  /* 0x00000003000085a7 */ /* 0x000ea400080010ff */
[----:B--2---:R-:W-:Y:S05]  /*6c50*/  @!P0 BRA `(.L_x_125) ;  /* 0xfffffffc00f08947 */ /* 0x004fea000383ffff */
[----:B------:R-:W-:Y:S05]  /*6c60*/  BRA `(.L_x_126) ;  /* 0xffffffbc00047947 */ /* 0x000fea000383ffff */
.L_x_46:
[----:B----4-:R-:W-:-:S07]  /*6c70*/  MOV R0, UR5 ;  /* 0x0000000500007c02 */ /* 0x010fce0008000f00 */
.L_x_127:
[----:B-1----:R1:W2:Y:S02]  /*6c80*/  SYNCS.PHASECHK.TRANS64.TRYWAIT P0, [R0+URZ], R3 ;  /* 0x00000003000075a7 */ /* 0x0022a400080011ff */
[----:B--2---:R-:W-:Y:S05]  /*6c90*/  @!P0 NANOSLEEP.SYNCS 0x989680 ;  /* 0x009896800000895d */ /* 0x004fea0003900000 */
[----:B------:R-:W2:Y:S02]  /*6ca0*/  @!P0 SYNCS.PHASECHK.TRANS64 P0, [R0+URZ], R3 ;  /* 0x00000003000085a7 */ /* 0x000ea400080010ff */
[----:B--2---:R-:W-:Y:S05]  /*6cb0*/  @!P0 BRA `(.L_x_127) ;  /* 0xfffffffc00f08947 */ /* 0x004fea000383ffff */
[----:B------:R-:W-:Y:S05]  /*6cc0*/  BRA `(.L_x_128) ;  /* 0xffffffbc00107947 */ /* 0x000fea000383ffff */
.L_x_47:
[----:B----4-:R-:W-:-:S07]  /*6cd0*/  MOV R0, UR5 ;  /* 0x0000000500007c02 */ /* 0x010fce0008000f00 */
.L_x_129:
[----:B-1----:R1:W2:Y:S02]  /*6ce0*/  SYNCS.PHASECHK.TRANS64.TRYWAIT P0, [R0+URZ], R3 ;  /* 0x00000003000075a7 */ /* 0x0022a400080011ff */
[----:B--2---:R-:W-:Y:S05]  /*6cf0*/  @!P0 NANOSLEEP.SYNCS 0x989680 ;  /* 0x009896800000895d */ /* 0x004fea0003900000 */
[----:B------:R-:W2:Y:S02]  /*6d00*/  @!P0 SYNCS.PHASECHK.TRANS64 P0, [R0+URZ], R3 ;  /* 0x00000003000085a7 */ /* 0x000ea400080010ff */
[----:B--2---:R-:W-:Y:S05]  /*6d10*/  @!P0 BRA `(.L_x_129) ;  /* 0xfffffffc00f08947 */ /* 0x004fea000383ffff */
[----:B------:R-:W-:Y:S05]  /*6d20*/  BRA `(.L_x_130) ;  /* 0xffffffbc001c7947 */ /* 0x000fea000383ffff */
.L_x_48:
[----:B----4-:R-:W-:-:S07]  /*6d30*/  MOV R0, UR5 ;  /* 0x0000000500007c02 */ /* 0x010fce0008000f00 */
.L_x_131:
[----:B-1----:R1:W2:Y:S02]  /*6d40*/  SYNCS.PHASECHK.TRANS64.TRYWAIT P0, [R0+URZ], R3 ;  /* 0x00000003000075a7 */ /* 0x0022a400080011ff */
[----:B--2---:R-:W-:Y:S05]  /*6d50*/  @!P0 NANOSLEEP.SYNCS 0x989680 ;  /* 0x009896800000895d */ /* 0x004fea0003900000 */
[----:B------:R-:W2:Y:S02]  /*6d60*/  @!P0 SYNCS.PHASECHK.TRANS64 P0, [R0+URZ], R3 ;  /* 0x00000003000085a7 */ /* 0x000ea400080010ff */
[----:B--2---:R-:W-:Y:S05]  /*6d70*/  @!P0 BRA `(.L_x_131) ;  /* 0xfffffffc00f08947 */ /* 0x004fea000383ffff */
[----:B------:R-:W-:Y:S05]  /*6d80*/  BRA `(.L_x_132) ;  /* 0xffffffbc00287947 */ /* 0x000fea000383ffff */
.L_x_51:
[----:B-1----:R1:W2:Y:S02]  /*6d90*/  SYNCS.PHASECHK.TRANS64.TRYWAIT P0, [R0+URZ+0x150], R5 ;  /* 0x00015005000075a7 */ /* 0x0022a400080011ff */
[----:B--2---:R-:W-:Y:S05]  /*6da0*/  @!P0 NANOSLEEP.SYNCS 0x989680 ;  /* 0x009896800000895d */ /* 0x004fea0003900000 */
[----:B------:R-:W2:Y:S02]  /*6db0*/  @!P0 SYNCS.PHASECHK.TRANS64 P0, [R0+URZ+0x150], R5 ;  /* 0x00015005000085a7 */ /* 0x000ea400080010ff */
[----:B--2---:R-:W-:Y:S05]  /*6dc0*/  @!P0 BRA `(.L_x_51) ;  /* 0xfffffffc00f08947 */ /* 0x004fea000383ffff */
[----:B------:R-:W-:Y:S05]  /*6dd0*/  BRA `(.L_x_133) ;  /* 0xffffffbc00847947 */ /* 0x000fea000383ffff */
.L_x_52:
[----:B------:R-:W-:-:S07]  /*6de0*/  MOV R0, UR5 ;  /* 0x0000000500007c02 */ /* 0x000fce0008000f00 */
.L_x_134:
[----:B-1----:R1:W2:Y:S02]  /*6df0*/  SYNCS.PHASECHK.TRANS64.TRYWAIT P0, [R0+URZ+0x100], R5 ;  /* 0x00010005000075a7 */ /* 0x0022a400080011ff */
[----:B--2---:R-:W-:Y:S05]  /*6e00*/  @!P0 NANOSLEEP.SYNCS 0x989680 ;  /* 0x009896800000895d */ /* 0x004fea0003900000 */
[----:B------:R-:W2:Y:S02]  /*6e10*/  @!P0 SYNCS.PHASECHK.TRANS64 P0, [R0+URZ+0x100], R5 ;  /* 0x00010005000085a7 */ /* 0x000ea400080010ff */
[----:B--2---:R-:W-:Y:S05]  /*6e20*/  @!P0 BRA `(.L_x_134) ;  /* 0xfffffffc00f08947 */ /* 0x004fea000383ffff */
[----:B------:R-:W-:Y:S05]  /*6e30*/  BRA `(.L_x_135) ;  /* 0xffffffbc00947947 */ /* 0x000fea000383ffff */
.L_x_53:
[----:B-1----:R1:W2:Y:S02]  /*6e40*/  SYNCS.PHASECHK.TRANS64.TRYWAIT P1, [R0+URZ+0xf0], R5 ;  /* 0x0000f005000075a7 */ /* 0x0022a400080211ff */
[----:B--2---:R-:W-:Y:S05]  /*6e50*/  @!P1 NANOSLEEP.SYNCS 0x989680 ;  /* 0x009896800000995d */ /* 0x004fea0003900000 */
[----:B------:R-:W2:Y:S02]  /*6e60*/  @!P1 SYNCS.PHASECHK.TRANS64 P1, [R0+URZ+0xf0], R5 ;  /* 0x0000f005000095a7 */ /* 0x000ea400080210ff */
[----:B--2---:R-:W-:Y:S05]  /*6e70*/  @!P1 BRA `(.L_x_53) ;  /* 0xfffffffc00f09947 */ /* 0x004fea000383ffff */
[----:B------:R-:W-:Y:S05]  /*6e80*/  BRA `(.L_x_136) ;  /* 0xffffffbc00c47947 */ /* 0x000fea000383ffff */
.L_x_56:
[----:B------:R-:W-:-:S07]  /*6e90*/  MOV R0, UR5 ;  /* 0x0000000500007c02 */ /* 0x000fce0008000f00 */
.L_x_137:
[----:B-1----:R1:W2:Y:S02]  /*6ea0*/  SYNCS.PHASECHK.TRANS64.TRYWAIT P0, [R0+URZ+0x100], R3 ;  /* 0x00010003000075a7 */ /* 0x0022a400080011ff */
[----:B--2---:R-:W-:Y:S05]  /*6eb0*/  @!P0 NANOSLEEP.SYNCS 0x989680 ;  /* 0x009896800000895d */ /* 0x004fea0003900000 */
[----:B------:R-:W2:Y:S02]  /*6ec0*/  @!P0 SYNCS.PHASECHK.TRANS64 P0, [R0+URZ+0x100], R3 ;  /* 0x00010003000085a7 */ /* 0x000ea400080010ff */
[----:B--2---:R-:W-:Y:S05]  /*6ed0*/  @!P0 BRA `(.L_x_137) ;  /* 0xfffffffc00f08947 */ /* 0x004fea000383ffff */
[----:B------:R-:W-:Y:S05]  /*6ee0*/  BRA `(.L_x_55) ;  /* 0xffffffc000187947 */ /* 0x000fea000383ffff */
.L_x_63:
[----:B-1----:R1:W2:Y:S02]  /*6ef0*/  SYNCS.PHASECHK.TRANS64.TRYWAIT P1, [R0+URZ+0xf0], R5 ;  /* 0x0000f005000075a7 */ /* 0x0022a400080211ff */
[----:B--2---:R-:W-:Y:S05]  /*6f00*/  @!P1 NANOSLEEP.SYNCS 0x989680 ;  /* 0x009896800000995d */ /* 0x004fea0003900000 */
[----:B------:R-:W2:Y:S02]  /*6f10*/  @!P1 SYNCS.PHASECHK.TRANS64 P1, [R0+URZ+0xf0], R5 ;  /* 0x0000f005000095a7 */ /* 0x000ea400080210ff */
[----:B--2---:R-:W-:Y:S05]  /*6f20*/  @!P1 BRA `(.L_x_63) ;  /* 0xfffffffc00f09947 */ /* 0x004fea000383ffff */
[----:B------:R-:W-:Y:S05]  /*6f30*/  BRA `(.L_x_138) ;  /* 0xffffffc400847947 */ /* 0x000fea000383ffff */
.L_x_64:
[----:B------:R-:W-:-:S07]  /*6f40*/  MOV R3, UR7 ;  /* 0x0000000700037c02 */ /* 0x000fce0008000f00 */
.L_x_139:
[----:B-1----:R1:W2:Y:S02]  /*6f50*/  SYNCS.PHASECHK.TRANS64.TRYWAIT P0, [R3+URZ+0x130], R0 ;  /* 0x00013000030075a7 */ /* 0x0022a400080011ff */
[----:B--2---:R-:W-:Y:S05]  /*6f60*/  @!P0 NANOSLEEP.SYNCS 0x989680 ;  /* 0x009896800000895d */ /* 0x004fea0003900000 */
[----:B------:R-:W2:Y:S02]  /*6f70*/  @!P0 SYNCS.PHASECHK.TRANS64 P0, [R3+URZ+0x130], R0 ;  /* 0x00013000030085a7 */ /* 0x000ea400080010ff */
[----:B--2---:R-:W-:Y:S05]  /*6f80*/  @!P0 BRA `(.L_x_139) ;  /* 0xfffffffc00f08947 */ /* 0x004fea000383ffff */
[----:B------:R-:W-:Y:S05]  /*6f90*/  BRA `(.L_x_140) ;  /* 0xffffffc400d47947 */ /* 0x000fea000383ffff */
.L_x_67:
[----:B------:R-:W-:Y:S07]  /*6fa0*/  MOV R0, UR6 ;  /* 0x0000000600007c02 */ /* 0x000fee0008000f00 */
.L_x_141:
[----:B-1----:R1:W2:Y:S02]  /*6fb0*/  SYNCS.PHASECHK.TRANS64.TRYWAIT P0, [R0+URZ], R3 ;  /* 0x00000003000075a7 */ /* 0x0022a400080011ff */
[----:B--2---:R-:W-:Y:S05]  /*6fc0*/  @!P0 NANOSLEEP.SYNCS 0x989680 ;  /* 0x009896800000895d */ /* 0x004fea0003900000 */
[----:B------:R-:W2:Y:S02]  /*6fd0*/  @!P0 SYNCS.PHASECHK.TRANS64 P0, [R0+URZ], R3 ;  /* 0x00000003000085a7 */ /* 0x000ea400080010ff */
[----:B--2---:R-:W-:Y:S05]  /*6fe0*/  @!P0 BRA `(.L_x_141) ;  /* 0xfffffffc00f08947 */ /* 0x004fea000383ffff */
[----:B------:R-:W-:Y:S05]  /*6ff0*/  BRA `(.L_x_66) ;  /* 0xffffffc400f07947 */ /* 0x000fea000383ffff */
.L_x_70:
[----:B------:R-:W-:-:S07]  /*7000*/  MOV R0, UR6 ;  /* 0x0000000600007c02 */ /* 0x000fce0008000f00 */
.L_x_142:
[----:B--2---:R2:W4:Y:S02]  /*7010*/  SYNCS.PHASECHK.TRANS64.TRYWAIT P0, [R0+URZ], R3 ;  /* 0x00000003000075a7 */ /* 0x00452400080011ff */
[----:B----4-:R-:W-:Y:S05]  /*7020*/  @!P0 NANOSLEEP.SYNCS 0x989680 ;  /* 0x009896800000895d */ /* 0x010fea0003900000 */
[----:B------:R-:W4:Y:S02]  /*7030*/  @!P0 SYNCS.PHASECHK.TRANS64 P0, [R0+URZ], R3 ;  /* 0x00000003000085a7 */ /* 0x000f2400080010ff */
[----:B----4-:R-:W-:Y:S05]  /*7040*/  @!P0 BRA `(.L_x_142) ;  /* 0xfffffffc00f08947 */ /* 0x010fea000383ffff */
[----:B------:R-:W-:Y:S05]  /*7050*/  BRA `(.L_x_143) ;  /* 0xffffffc800cc7947 */ /* 0x000fea000383ffff */
.L_x_71:
[----:B------:R-:W-:-:S07]  /*7060*/  MOV R0, UR6 ;  /* 0x0000000600007c02 */ /* 0x000fce0008000f00 */
.L_x_144:
[----:B-1----:R1:W2:Y:S02]  /*7070*/  SYNCS.PHASECHK.TRANS64.TRYWAIT P0, [R0+URZ], R3 ;  /* 0x00000003000075a7 */ /* 0x0022a400080011ff */
[----:B--2---:R-:W-:Y:S05]  /*7080*/  @!P0 NANOSLEEP.SYNCS 0x989680 ;  /* 0x009896800000895d */ /* 0x004fea0003900000 */
[----:B------:R-:W2:Y:S02]  /*7090*/  @!P0 SYNCS.PHASECHK.TRANS64 P0, [R0+URZ], R3 ;  /* 0x00000003000085a7 */ /* 0x000ea400080010ff */
[----:B--2---:R-:W-:Y:S05]  /*70a0*/  @!P0 BRA `(.L_x_144) ;  /* 0xfffffffc00f08947 */ /* 0x004fea000383ffff */
[----:B------:R-:W-:Y:S05]  /*70b0*/  BRA `(.L_x_145) ;  /* 0xffffffc800d87947 */ /* 0x000fea000383ffff */
.L_x_72:
[----:B------:R-:W-:-:S07]  /*70c0*/  MOV R0, UR6 ;  /* 0x0000000600007c02 */ /* 0x000fce0008000f00 */
.L_x_146:
[----:B-1----:R1:W2:Y:S02]  /*70d0*/  SYNCS.PHASECHK.TRANS64.TRYWAIT P0, [R0+URZ], R3 ;  /* 0x00000003000075a7 */ /* 0x0022a400080011ff */
[----:B--2---:R-:W-:Y:S05]  /*70e0*/  @!P0 NANOSLEEP.SYNCS 0x989680 ;  /* 0x009896800000895d */ /* 0x004fea0003900000 */
[----:B------:R-:W2:Y:S02]  /*70f0*/  @!P0 SYNCS.PHASECHK.TRANS64 P0, [R0+URZ], R3 ;  /* 0x00000003000085a7 */ /* 0x000ea400080010ff */
[----:B--2---:R-:W-:Y:S05]  /*7100*/  @!P0 BRA `(.L_x_146) ;  /* 0xfffffffc00f08947 */ /* 0x004fea000383ffff */
[----:B------:R-:W-:Y:S05]  /*7110*/  BRA `(.L_x_147) ;  /* 0xffffffc800e47947 */ /* 0x000fea000383ffff */
.L_x_73:
[----:B------:R-:W-:-:S07]  /*7120*/  MOV R0, UR7 ;  /* 0x0000000700007c02 */ /* 0x000fce0008000f00 */
.L_x_148:
[----:B-1----:R1:W2:Y:S02]  /*7130*/  SYNCS.PHASECHK.TRANS64.TRYWAIT P0, [R0+URZ], R3 ;  /* 0x00000003000075a7 */ /* 0x0022a400080011ff */
[----:B--2---:R-:W-:Y:S05]  /*7140*/  @!P0 NANOSLEEP.SYNCS 0x989680 ;  /* 0x009896800000895d */ /* 0x004fea0003900000 */
[----:B------:R-:W2:Y:S02]  /*7150*/  @!P0 SYNCS.PHASECHK.TRANS64 P0, [R0+URZ], R3 ;  /* 0x00000003000085a7 */ /* 0x000ea400080010ff */
[----:B--2---:R-:W-:Y:S05]  /*7160*/  @!P0 BRA `(.L_x_148) ;  /* 0xfffffffc00f08947 */ /* 0x004fea000383ffff */
[----:B------:R-:W-:Y:S05]  /*7170*/  BRA `(.L_x_149) ;  /* 0xffffffc800f07947 */ /* 0x000fea000383ffff */
.L_x_78:
[----:B---3--:R3:W1:Y:S02]  /*7180*/  SYNCS.PHASECHK.TRANS64.TRYWAIT P0, [R0+URZ+0xf0], R3 ;  /* 0x0000f003000075a7 */ /* 0x00866400080011ff */
[----:B-1----:R-:W-:Y:S05]  /*7190*/  @!P0 NANOSLEEP.SYNCS 0x989680 ;  /* 0x009896800000895d */ /* 0x002fea0003900000 */
[----:B------:R-:W1:Y:S02]  /*71a0*/  @!P0 SYNCS.PHASECHK.TRANS64 P0, [R0+URZ+0xf0], R3 ;  /* 0x0000f003000085a7 */ /* 0x000e6400080010ff */
[----:B-1----:R-:W-:Y:S05]  /*71b0*/  @!P0 BRA `(.L_x_78) ;  /* 0xfffffffc00f08947 */ /* 0x002fea000383ffff */
[----:B------:R-:W-:Y:S05]  /*71c0*/  BRA `(.L_x_150) ;  /* 0xffffffcc00ec7947 */ /* 0x000fea000383ffff */
.L_x_81:
[----:B------:R-:W-:Y:S07]  /*71d0*/  MOV R0, UR6 ;  /* 0x0000000600007c02 */ /* 0x000fee0008000f00 */
.L_x_151:
[----:B-1----:R1:W3:Y:S02]  /*71e0*/  SYNCS.PHASECHK.TRANS64.TRYWAIT P0, [R0+URZ+0xe8], R3 ;  /* 0x0000e803000075a7 */ /* 0x0022e400080011ff */
[----:B---3--:R-:W-:Y:S05]  /*71f0*/  @!P0 NANOSLEEP.SYNCS 0x989680 ;  /* 0x009896800000895d */ /* 0x008fea0003900000 */
[----:B------:R-:W3:Y:S02]  /*7200*/  @!P0 SYNCS.PHASECHK.TRANS64 P0, [R0+URZ+0xe8], R3 ;  /* 0x0000e803000085a7 */ /* 0x000ee400080010ff */
[----:B---3--:R-:W-:Y:S05]  /*7210*/  @!P0 BRA `(.L_x_151) ;  /* 0xfffffffc00f08947 */ /* 0x008fea000383ffff */
[----:B------:R-:W-:Y:S05]  /*7220*/  BRA `(.L_x_80) ;  /* 0xffffffd000d87947 */ /* 0x000fea000383ffff */
.L_x_84:
[----:B------:R-:W-:Y:S07]  /*7230*/  MOV R3, UR6 ;  /* 0x0000000600037c02 */ /* 0x000fee0008000f00 */
.L_x_152:
[----:B-1----:R1:W2:Y:S02]  /*7240*/  SYNCS.PHASECHK.TRANS64.TRYWAIT P2, [R3+URZ+0xd8], R26 ;  /* 0x0000d81a030075a7 */ /* 0x0022a400080411ff */
[----:B--2---:R-:W-:Y:S05]  /*7250*/  @!P2 NANOSLEEP.SYNCS 0x989680 ;  /* 0x009896800000a95d */ /* 0x004fea0003900000 */
[----:B------:R-:W2:Y:S02]  /*7260*/  @!P2 SYNCS.PHASECHK.TRANS64 P2, [R3+URZ+0xd8], R26 ;  /* 0x0000d81a0300a5a7 */ /* 0x000ea400080410ff */
[----:B--2---:R-:W-:Y:S05]  /*7270*/  @!P2 BRA `(.L_x_152) ;  /* 0xfffffffc00f0a947 */ /* 0x004fea000383ffff */
[----:B------:R-:W-:Y:S05]  /*7280*/  BRA `(.L_x_153) ;  /* 0xffffffd4006c7947 */ /* 0x000fea000383ffff */
.L_x_87:
[----:B--2---:R2:W4:Y:S02]  /*7290*/  SYNCS.PHASECHK.TRANS64.TRYWAIT P0, [R0+URZ+0xf0], R3 ;  /* 0x0000f003000075a7 */ /* 0x00452400080011ff */
[----:B----4-:R-:W-:Y:S05]  /*72a0*/  @!P0 NANOSLEEP.SYNCS 0x989680 ;  /* 0x009896800000895d */ /* 0x010fea0003900000 */
[----:B------:R-:W4:Y:S02]  /*72b0*/  @!P0 SYNCS.PHASECHK.TRANS64 P0, [R0+URZ+0xf0], R3 ;  /* 0x0000f003000085a7 */ /* 0x000f2400080010ff */
[----:B----4-:R-:W-:Y:S05]  /*72c0*/  @!P0 BRA `(.L_x_87) ;  /* 0xfffffffc00f08947 */ /* 0x010fea000383ffff */
[----:B------:R-:W-:Y:S05]  /*72d0*/  BRA `(.L_x_154) ;  /* 0xffffffd800c87947 */ /* 0x000fea000383ffff */
.L_x_98:
[----:B-1----:R-:W-:Y:S04]  /*72e0*/  MOV R0, UR43 ;  /* 0x0000002b00007c02 */ /* 0x002fe80008000f00 */
[----:B------:R1:W2:Y:S03]  /*72f0*/  SYNCS.PHASECHK.TRANS64.TRYWAIT P1, [R0+URZ+0xd0], R3 ;  /* 0x0000d003000075a7 */ /* 0x0002a600080211ff */
[----:B--2---:R-:W-:Y:S05]  /*7300*/  @!P1 NANOSLEEP.SYNCS 0x989680 ;  /* 0x009896800000995d */ /* 0x004fea0003900000 */
[----:B------:R-:W2:Y:S02]  /*7310*/  @!P1 SYNCS.PHASECHK.TRANS64 P1, [R0+URZ+0xd0], R3 ;  /* 0x0000d003000095a7 */ /* 0x000ea400080210ff */
[----:B--2---:R-:W-:Y:S05]  /*7320*/  @!P1 BRA `(.L_x_98) ;  /* 0xfffffffc00ec9947 */ /* 0x004fea000383ffff */
[----:B------:R-:W-:Y:S05]  /*7330*/  BRA `(.L_x_97) ;  /* 0xffffffe400bc7947 */ /* 0x000fea000383ffff */
.L_x_100:
[----:B-1----:R1:W4:Y:S02]  /*7340*/  SYNCS.PHASECHK.TRANS64.TRYWAIT P1, [R92+URZ+0x110], R7 ;  /* 0x000110075c0075a7 */ /* 0x00232400080211ff */
[----:B----4-:R-:W-:Y:S05]  /*7350*/  @!P1 NANOSLEEP.SYNCS 0x989680 ;  /* 0x009896800000995d */ /* 0x010fea0003900000 */
[----:B------:R-:W4:Y:S02]  /*7360*/  @!P1 SYNCS.PHASECHK.TRANS64 P1, [R92+URZ+0x110], R7 ;  /* 0x000110075c0095a7 */ /* 0x000f2400080210ff */
[----:B----4-:R-:W-:Y:S05]  /*7370*/  @!P1 BRA `(.L_x_100) ;  /* 0xfffffffc00f09947 */ /* 0x010fea000383ffff */
[----:B------:R-:W-:Y:S05]  /*7380*/  BRA `(.L_x_99) ;  /* 0xffffffe400f87947 */ /* 0x000fea000383ffff */
        .weak           $__internal_0_$__cuda_sm10x_tcgen05_guardrail_trap_col_being_dealloced_not_returned_by_alloc
        .type           $__internal_0_$__cuda_sm10x_tcgen05_guardrail_trap_col_being_dealloced_not_returned_by_alloc,@function
        .size           $__internal_0_$__cuda_sm10x_tcgen05_guardrail_trap_col_being_dealloced_not_returned_by_alloc,($__internal_1_$__cuda_sm10x_tcgen05_guardrail_trap_phase_invalid_during_alloc - $__internal_0_$__cuda_sm10x_tcgen05_guardrail_trap_col_being_dealloced_not_returned_by_alloc)
$__internal_0_$__cuda_sm10x_tcgen05_guardrail_trap_col_being_dealloced_not_returned_by_alloc:
[----:B------:R-:W-:Y:S05]  /*7390*/  BPT.TRAP 0x1 ;  /* 0x000000040000795c */ /* 0x000fea0000300000 */
[----:B------:R-:W-:-:S04]  /*73a0*/  HFMA2 R3, -RZ, RZ, 0, 0 ;  /* 0x00000000ff037431 */ /* 0x000fc800000001ff */
[----:B------:R-:W-:Y:S05]  /*73b0*/  RET.REL.NODEC R2 `(_ZN7cutlass13device_kernelINS_4gemm6kernel13GemmUniversalIN4cute5tupleIJiiiiEEENS1_10collective13CollectiveMmaINS1_35MainloopSm100TmaUmmaWarpSpecializedILi13ELi2ELi4ENS5_IJNS4_1CILi1EEESB_SB_EEEEENS5_IJNSA_ILi64EEESE_NSA_ILi128EEEEEENS_12float_e4m3_tENS5_IJSB_llEEENS_12float_e5m2_tENS5_IJlSB_lEEENS4_8TiledMMAINS4_8MMA_AtomIJNS4_10MMA_TraitsINS4_19SM100_MMA_F8F6F4_SSEJSH_SJ_fSE_SE_NS4_17integral_constantINS4_4UMMA5MajorELSR_1EEENSP_ISR_LSR_0EEENSP_INSQ_7ScaleInELSU_0EEESV_EEEEEENS4_6LayoutISC_NS5_IJNSA_ILi0EEESZ_SZ_EEEEENS5_IJNS4_10UnderscoreES12_S12_EEEEENS4_13SM90_TMA_LOADENS4_14ComposedLayoutINS4_7SwizzleILi2ELi4ELi3EEENS4_18smem_ptr_flag_bitsILi8EEENSY_INS5_IJSE_NSA_ILi8EEEEEENS5_IJSB_SE_EEEEEEEvNS4_8identityES15_NS16_INS17_ILi3ELi4ELi3EEES1A_NSY_INS5_IJS1B_SF_EEENS5_IJSF_SB_EEEEEEEvS1G_EENS_8epilogue10collective18CollectiveEpilogueINS1N_23Sm100TmaWarpSpecializedILi1ELi1ELi32ELb0ELb0EEEJSG_NS5_IJNSY_ISE_SB_EES1S_EEESH_SK_SH_SK_NS1N_6fusion15FusionCallbacksIS1R_NS1U_17LinearCombinationISH_fSH_fLNS_15FloatRoundStyleE2EEESG_S1T_JEEENS4_5SM1004TMEM4LOAD26SM100_TMEM_LOAD_16dp32b32xES15_NS16_IS18_S1A_NSY_INS5_IJS1B_SE_EEENS5_IJSE_SB_EEEEEEENS4_39AutoVectorizingCopyWithAssumedAlignmentILi128EEENS4_14SM90_TMA_STOREES27_S29_S29_EEEvvEEEEvNT_6ParamsE) ;  /* 0xffffff8c02107950 */ /* 0x000fea0003c3ffff */
        .weak           $__internal_1_$__cuda_sm10x_tcgen05_guardrail_trap_phase_invalid_during_alloc
        .type           $__internal_1_$__cuda_sm10x_tcgen05_guardrail_trap_phase_invalid_during_alloc,@function
        .size           $__internal_1_$__cuda_sm10x_tcgen05_guardrail_trap_phase_invalid_during_alloc,($__internal_2_$__cuda_sm10x_tcgen05_guardrail_trap_unallocated_columns_being_dealloced - $__internal_1_$__cuda_sm10x_tcgen05_guardrail_trap_phase_invalid_during_alloc)
$__internal_1_$__cuda_sm10x_tcgen05_guardrail_trap_phase_invalid_during_alloc:
[----:B------:R-:W-:Y:S05]  /*73c0*/  BPT.TRAP 0x1 ;  /* 0x000000040000795c */ /* 0x000fea0000300000 */
[----:B------:R-:W-:-:S04]  /*73d0*/  MOV R3, 0x0 ;  /* 0x0000000000037802 */ /* 0x000fc80000000f00 */
[----:B------:R-:W-:Y:S05]  /*73e0*/  RET.REL.NODEC R2 `(_ZN7cutlass13device_kernelINS_4gemm6kernel13GemmUniversalIN4cute5tupleIJiiiiEEENS1_10collective13CollectiveMmaINS1_35MainloopSm100TmaUmmaWarpSpecializedILi13ELi2ELi4ENS5_IJNS4_1CILi1EEESB_SB_EEEEENS5_IJNSA_ILi64EEESE_NSA_ILi128EEEEEENS_12float_e4m3_tENS5_IJSB_llEEENS_12float_e5m2_tENS5_IJlSB_lEEENS4_8TiledMMAINS4_8MMA_AtomIJNS4_10MMA_TraitsINS4_19SM100_MMA_F8F6F4_SSEJSH_SJ_fSE_SE_NS4_17integral_constantINS4_4UMMA5MajorELSR_1EEENSP_ISR_LSR_0EEENSP_INSQ_7ScaleInELSU_0EEESV_EEEEEENS4_6LayoutISC_NS5_IJNSA_ILi0EEESZ_SZ_EEEEENS5_IJNS4_10UnderscoreES12_S12_EEEEENS4_13SM90_TMA_LOADENS4_14ComposedLayoutINS4_7SwizzleILi2ELi4ELi3EEENS4_18smem_ptr_flag_bitsILi8EEENSY_INS5_IJSE_NSA_ILi8EEEEEENS5_IJSB_SE_EEEEEEEvNS4_8identityES15_NS16_INS17_ILi3ELi4ELi3EEES1A_NSY_INS5_IJS1B_SF_EEENS5_IJSF_SB_EEEEEEEvS1G_EENS_8epilogue10collective18CollectiveEpilogueINS1N_23Sm100TmaWarpSpecializedILi1ELi1ELi32ELb0ELb0EEEJSG_NS5_IJNSY_ISE_SB_EES1S_EEESH_SK_SH_SK_NS1N_6fusion15FusionCallbacksIS1R_NS1U_17LinearCombinationISH_fSH_fLNS_15FloatRoundStyleE2EEESG_S1T_JEEENS4_5SM1004TMEM4LOAD26SM100_TMEM_LOAD_16dp32b32xES15_NS16_IS18_S1A_NSY_INS5_IJS1B_SE_EEENS5_IJSE_SB_EEEEEEENS4_39AutoVectorizingCopyWithAssumedAlignmentILi128EEENS4_14SM90_TMA_STOREES27_S29_S29_EEEvvEEEEvNT_6ParamsE) ;  /* 0xffffff8c02047950 */ /* 0x000fea0003c3ffff */
        .weak           $__internal_2_$__cuda_sm10x_tcgen05_guardrail_trap_unallocated_columns_being_dealloced
        .type           $__internal_2_$__cuda_sm10x_tcgen05_guardrail_trap_unallocated_columns_being_dealloced,@function
        .size           $__internal_2_$__cuda_sm10x_tcgen05_guardrail_trap_unallocated_columns_being_dealloced,(.L_x_156 - $__internal_2_$__cuda_sm10x_tcgen05_guardrail_trap_unallocated_columns_being_dealloced)
$__internal_2_$__cuda_sm10x_tcgen05_guardrail_trap_unallocated_columns_being_dealloced:
[----:B------:R-:W-:Y:S05]  /*73f0*/  BPT.TRAP 0x1 ;  /* 0x000000040000795c */ /* 0x000fea0000300000 */
[----:B------:R-:W-:-:S04]  /*7400*/  HFMA2 R3, -RZ, RZ, 0, 0 ;  /* 0x00000000ff037431 */ /* 0x000fc800000001ff */
[----:B------:R-:W-:Y:S05]  /*7410*/  RET.REL.NODEC R2 `(_ZN7cutlass13device_kernelINS_4gemm6kernel13GemmUniversalIN4cute5tupleIJiiiiEEENS1_10collective13CollectiveMmaINS1_35MainloopSm100TmaUmmaWarpSpecializedILi13ELi2ELi4ENS5_IJNS4_1CILi1EEESB_SB_EEEEENS5_IJNSA_ILi64EEESE_NSA_ILi128EEEEEENS_12float_e4m3_tENS5_IJSB_llEEENS_12float_e5m2_tENS5_IJlSB_lEEENS4_8TiledMMAINS4_8MMA_AtomIJNS4_10MMA_TraitsINS4_19SM100_MMA_F8F6F4_SSEJSH_SJ_fSE_SE_NS4_17integral_constantINS4_4UMMA5MajorELSR_1EEENSP_ISR_LSR_0EEENSP_INSQ_7ScaleInELSU_0EEESV_EEEEEENS4_6LayoutISC_NS5_IJNSA_ILi0EEESZ_SZ_EEEEENS5_IJNS4_10UnderscoreES12_S12_EEEEENS4_13SM90_TMA_LOADENS4_14ComposedLayoutINS4_7SwizzleILi2ELi4ELi3EEENS4_18smem_ptr_flag_bitsILi8EEENSY_INS5_IJSE_NSA_ILi8EEEEEENS5_IJSB_SE_EEEEEEEvNS4_8identityES15_NS16_INS17_ILi3ELi4ELi3EEES1A_NSY_INS5_IJS1B_SF_EEENS5_IJSF_SB_EEEEEEEvS1G_EENS_8epilogue10collective18CollectiveEpilogueINS1N_23Sm100TmaWarpSpecializedILi1ELi1ELi32ELb0ELb0EEEJSG_NS5_IJNSY_ISE_SB_EES1S_EEESH_SK_SH_SK_NS1N_6fusion15FusionCallbacksIS1R_NS1U_17LinearCombinationISH_fSH_fLNS_15FloatRoundStyleE2EEESG_S1T_JEEENS4_5SM1004TMEM4LOAD26SM100_TMEM_LOAD_16dp32b32xES15_NS16_IS18_S1A_NSY_INS5_IJS1B_SE_EEENS5_IJSE_SB_EEEEEEENS4_39AutoVectorizingCopyWithAssumedAlignmentILi128EEENS4_14SM90_TMA_STOREES27_S29_S29_EEEvvEEEEvNT_6ParamsE) ;  /* 0xffffff8802f87950 */ /* 0x000fea0003c3ffff */
.L_x_155:
[----:B------:R-:W-:-:S00]  /*7420*/  BRA `(.L_x_155) ;  /* 0xfffffffc00fc7947 */ /* 0x000fc0000383ffff */
[----:B------:R-:W-:-:S00]  /*7430*/  NOP ;  /* 0x0000000000007918 */ /* 0x000fc00000000000 */
        /* <DEDUP_REMOVED lines=12> */
.L_x_156:


//--------------------- .nv.global.init           --------------------------
	.section	.nv.global.init,"aw",@progbits
.nv.global.init:
	.type		$str$27,@object
	.size		$str$27,($str$28 - $str$27)
$str$27:
        /*0000*/ 	.byte	0x28, 0x61, 0x64, 0x64, 0x72, 0x65, 0x73, 0x73, 0x20, 0x26, 0x20, 0x6d, 0x61, 0x73, 0x6b, 0x29
        /*0010*/ 	.byte	0x20, 0x3d, 0x3d, 0x20, 0x30, 0x00
	.type		$str$28,@object
	.size		$str$28,($str$26 - $str$28)
$str$28:
        /*0016*/ 	.byte	0x2f, 0x74, 0x6d, 0x70, 0x2f, 0x63, 0x75, 0x74, 0x6c, 0x61, 0x73, 0x73, 0x5f, 0x73, 0x77, 0x65
        /*0026*/ 	.byte	0x65, 0x70, 0x5f, 0x73, 0x72, 0x63, 0x2f, 0x69, 0x6e, 0x63, 0x6c, 0x75, 0x64, 0x65, 0x2f, 0x63
        /*0036*/ 	.byte	0x75, 0x74, 0x65, 0x2f, 0x70, 0x6f, 0x69, 0x6e, 0x74, 0x65, 0x72, 0x5f, 0x66, 0x6c, 0x61, 0x67
        /*0046*/ 	.byte	0x67, 0x65, 0x64, 0x2e, 0x68, 0x70, 0x70, 0x00
	.type		$str$26,@object
	.size		$str$26,($str$25 - $str$26)
$str$26:
        /*004e*/ 	.byte	0x2f, 0x74, 0x6d, 0x70, 0x2f, 0x63, 0x75, 0x74, 0x6c, 0x61, 0x73, 0x73, 0x5f, 0x73, 0x77, 0x65
        /*005e*/ 	.byte	0x65, 0x70, 0x5f, 0x73, 0x72, 0x63, 0x2f, 0x69, 0x6e, 0x63, 0x6c, 0x75, 0x64, 0x65, 0x2f, 0x63
        /*006e*/ 	.byte	0x75, 0x74, 0x65, 0x2f, 0x61, 0x74, 0x6f, 0x6d, 0x2f, 0x63, 0x6f, 0x70, 0x79, 0x5f, 0x74, 0x72
        /*007e*/ 	.byte	0x61, 0x69, 0x74, 0x73, 0x5f, 0x73, 0x6d, 0x31, 0x30, 0x30, 0x2e, 0x68, 0x70, 0x70, 0x00
	.type		$str$25,@object
	.size		$str$25,(__unnamed_1 - $str$25)
$str$25:
        /*008d*/ 	.byte	0x28, 0x28, 0x75, 0x69, 0x6e, 0x74, 0x33, 0x32, 0x5f, 0x74, 0x28, 0x74, 0x68, 0x72, 0x65, 0x61
        /*009d*/ 	.byte	0x64, 0x49, 0x64, 0x78, 0x2e, 0x78, 0x29, 0x20, 0x2f, 0x20, 0x33, 0x32, 0x29, 0x20, 0x25, 0x20
        /*00ad*/ 	.byte	0x34, 0x29, 0x20, 0x3d, 0x3d, 0x20, 0x28, 0x28, 0x28, 0x74, 0x6d, 0x65, 0x6d, 0x5f, 0x61, 0x64
        /*00bd*/ 	.byte	0x64, 0x72, 0x20, 0x3e, 0x3e, 0x20, 0x31, 0x36, 0x29, 0x20, 0x2f, 0x20, 0x33, 0x32, 0x29, 0x20
        /*00cd*/ 	.byte	0x25, 0x20, 0x34, 0x29, 0x00
	.type		__unnamed_1,@object
	.size		__unnamed_1,(__unnamed_2 - __unnamed_1)
__unnamed_1:
        /*00d2*/ 	.byte	0x61, 0x75, 0x74, 0x6f, 0x20, 0x63, 0x75, 0x74, 0x65, 0x3a, 0x3a, 0x61, 0x73, 0x5f, 0x70, 0x6f
        /* <DEDUP_REMOVED lines=24> */
        /*0262*/ 	.byte	0x3c, 0x34, 0x30, 0x39, 0x36, 0x3e, 0x3e, 0x3e, 0x3e, 0x5d, 0x00
	.type		__unnamed_2,@object
	.size		__unnamed_2,(.L_2 - __unnamed_2)
__unnamed_2:
        /* <DEDUP_REMOVED lines=40> */
        /*04ed*/ 	.byte	0x74, 0x65, 0x3a, 0x3a, 0x43, 0x3c, 0x30, 0x3e, 0x3e, 0x3e, 0x3e, 0x5d, 0x00
.L_2:


//--------------------- .nv.shared._ZN7cutlass13device_kernelINS_4gemm6kernel13GemmUniversalIN4cute5tupleIJiiiiEEENS1_10collective13CollectiveMmaINS1_35MainloopSm100TmaUmmaWarpSpecializedILi13ELi2ELi4ENS5_IJNS4_1CILi1EEESB_SB_EEEEENS5_IJNSA_ILi64EEESE_NSA_ILi128EEEEEENS_12float_e4m3_tENS5_IJSB_llEEENS_12float_e5m2_tENS5_IJlSB_lEEENS4_8TiledMMAINS4_8MMA_AtomIJNS4_10MMA_TraitsINS4_19SM100_MMA_F8F6F4_SSEJSH_SJ_fSE_SE_NS4_17integral_constantINS4_4UMMA5MajorELSR_1EEENSP_ISR_LSR_0EEENSP_INSQ_7ScaleInELSU_0EEESV_EEEEEENS4_6LayoutISC_NS5_IJNSA_ILi0EEESZ_SZ_EEEEENS5_IJNS4_10UnderscoreES12_S12_EEEEENS4_13SM90_TMA_LOADENS4_14ComposedLayoutINS4_7SwizzleILi2ELi4ELi3EEENS4_18smem_ptr_flag_bitsILi8EEENSY_INS5_IJSE_NSA_ILi8EEEEEENS5_IJSB_SE_EEEEEEEvNS4_8identityES15_NS16_INS17_ILi3ELi4ELi3EEES1A_NSY_INS5_IJS1B_SF_EEENS5_IJSF_SB_EEEEEEEvS1G_EENS_8epilogue10collective18CollectiveEpilogueINS1N_23Sm100TmaWarpSpecializedILi1ELi1ELi32ELb0ELb0EEEJSG_NS5_IJNSY_ISE_SB_EES1S_EEESH_SK_SH_SK_NS1N_6fusion15FusionCallbacksIS1R_NS1U_17LinearCombinationISH_fSH_fLNS_15FloatRoundStyleE2EEESG_S1T_JEEENS4_5SM1004TMEM4LOAD26SM100_TMEM_LOAD_16dp32b32xES15_NS16_IS18_S1A_NSY_INS5_IJS1B_SE_EEENS5_IJSE_SB_EEEEEEENS4_39AutoVectorizingCopyWithAssumedAlignmentILi128EEENS4_14SM90_TMA_STOREES27_S29_S29_EEEvvEEEEvNT_6ParamsE --------------------------
	.section	.nv.shared._ZN7cutlass13device_kernelINS_4gemm6kernel13GemmUniversalIN4cute5tupleIJiiiiEEENS1_10collective13CollectiveMmaINS1_35MainloopSm100TmaUmmaWarpSpecializedILi13ELi2ELi4ENS5_IJNS4_1CILi1EEESB_SB_EEEEENS5_IJNSA_ILi64EEESE_NSA_ILi128EEEEEENS_12float_e4m3_tENS5_IJSB_llEEENS_12float_e5m2_tENS5_IJlSB_lEEENS4_8TiledMMAINS4_8MMA_AtomIJNS4_10MMA_TraitsINS4_19SM100_MMA_F8F6F4_SSEJSH_SJ_fSE_SE_NS4_17integral_constantINS4_4UMMA5MajorELSR_1EEENSP_ISR_LSR_0EEENSP_INSQ_7ScaleInELSU_0EEESV_EEEEEENS4_6LayoutISC_NS5_IJNSA_ILi0EEESZ_SZ_EEEEENS5_IJNS4_10UnderscoreES12_S12_EEEEENS4_13SM90_TMA_LOADENS4_14ComposedLayoutINS4_7SwizzleILi2ELi4ELi3EEENS4_18smem_ptr_flag_bitsILi8EEENSY_INS5_IJSE_NSA_ILi8EEEEEENS5_IJSB_SE_EEEEEEEvNS4_8identityES15_NS16_INS17_ILi3ELi4ELi3EEES1A_NSY_INS5_IJS1B_SF_EEENS5_IJSF_SB_EEEEEEEvS1G_EENS_8epilogue10collective18CollectiveEpilogueINS1N_23Sm100TmaWarpSpecializedILi1ELi1ELi32ELb0ELb0EEEJSG_NS5_IJNSY_ISE_SB_EES1S_EEESH_SK_SH_SK_NS1N_6fusion15FusionCallbacksIS1R_NS1U_17LinearCombinationISH_fSH_fLNS_15FloatRoundStyleE2EEESG_S1T_JEEENS4_5SM1004TMEM4LOAD26SM100_TMEM_LOAD_16dp32b32xES15_NS16_IS18_S1A_NSY_INS5_IJS1B_SE_EEENS5_IJSE_SB_EEEEEEENS4_39AutoVectorizingCopyWithAssumedAlignmentILi128EEENS4_14SM90_TMA_STOREES27_S29_S29_EEEvvEEEEvNT_6ParamsE,"aw",@nobits
	.sectionflags	@""
	.align	16
	.zero		1024


//--------------------- .nv.shared.reserved.0     --------------------------
	.section	.nv.shared.reserved.0,"aw",@nobits
	.weak		__nv_reservedSMEM_offset_0_alias
	.size		__nv_reservedSMEM_offset_0_alias, 0, 64
	.other		__nv_reservedSMEM_offset_0_alias,@"STO_CUDA_RESERVED_SHARED STV_DEFAULT"
__nv_reservedSMEM_offset_0_alias:
	.zero		0
.nv.shared.reserved.0:
	.zero		64
	.weak		__nv_reservedSMEM_tcgen05_partition
	.type		__nv_reservedSMEM_tcgen05_partition,@object
	.size		__nv_reservedSMEM_tcgen05_partition,(.L_0 - __nv_reservedSMEM_tcgen05_partition)
__nv_reservedSMEM_tcgen05_partition:
	.zero		32
.L_0:


//--------------------- .nv.global                --------------------------
	.section	.nv.global,"aw",@nobits
.nv.global:
	.type		_ZN40_INTERNAL_34fa3106_4_k_cu_3b83fd08_336124cute1_E,@object
	.size		_ZN40_INTERNAL_34fa3106_4_k_cu_3b83fd08_336124cute1_E,(_ZN40_INTERNAL_34fa3106_4_k_cu_3b83fd08_336124cuda3std3__45__cpo6cbeginE - _ZN40_INTERNAL_34fa3106_4_k_cu_3b83fd08_336124cute1_E)
_ZN40_INTERNAL_34fa3106_4_k_cu_3b83fd08_336124cute1_E:
	.zero		1
	.type		_ZN40_INTERNAL_34fa3106_4_k_cu_3b83fd08_336124cuda3std3__45__cpo6cbeginE,@object
	.size		_ZN40_INTERNAL_34fa3106_4_k_cu_3b83fd08_336124cuda3std3__45__cpo6cbeginE,(_ZN40_INTERNAL_34fa3106_4_k_cu_3b83fd08_336124cuda3std3__48in_placeE - _ZN40_INTERNAL_34fa3106_4_k_cu_3b83fd08_336124cuda3std3__45__cpo6cbeginE)
_ZN40_INTERNAL_34fa3106_4_k_cu_3b83fd08_336124cuda3std3__45__cpo6cbeginE:
	.zero		1
	.type		_ZN40_INTERNAL_34fa3106_4_k_cu_3b83fd08_336124cuda3std3__48in_placeE,@object
	.size		_ZN40_INTERNAL_34fa3106_4_k_cu_3b83fd08_336124cuda3std3__48in_placeE,(_ZN40_INTERNAL_34fa3106_4_k_cu_3b83fd08_336124cuda3std6ranges3__45__cpo9iter_moveE - _ZN40_INTERNAL_34fa3106_4_k_cu_3b83fd08_336124cuda3std3__48in_placeE)
_ZN40_INTERNAL_34fa3106_4_k_cu_3b83fd08_336124cuda3std3__48in_placeE:
	.zero		1
	.type		_ZN40_INTERNAL_34fa3106_4_k_cu_3b83fd08_336124cuda3std6ranges3__45__cpo9iter_moveE,@object
	.size		_ZN40_INTERNAL_34fa3106_4_k_cu_3b83fd08_336124cuda3std6ranges3__45__cpo9iter_moveE,(_ZN40_INTERNAL_34fa3106_4_k_cu_3b83fd08_336124cuda3std3__45__cpo5beginE - _ZN40_INTERNAL_34fa3106_4_k_cu_3b83fd08_336124cuda3std6ranges3__45__cpo9iter_moveE)
_ZN40_INTERNAL_34fa3106_4_k_cu_3b83fd08_336124cuda3std6ranges3__45__cpo9iter_moveE:
	.zero		1
	.type		_ZN40_INTERNAL_34fa3106_4_k_cu_3b83fd08_336124cuda3std3__45__cpo5beginE,@object
	.size		_ZN40_INTERNAL_34fa3106_4_k_cu_3b83fd08_336124cuda3std3__45__cpo5beginE,(_ZN40_INTERNAL_34fa3106_4_k_cu_3b83fd08_336124cuda3std3__442_GLOBAL__N__34fa3106_4_k_cu_3b83fd08_336126ignoreE - _ZN40_INTERNAL_34fa3106_4_k_cu_3b83fd08_336124cuda3std3__45__cpo5beginE)
_ZN40_INTERNAL_34fa3106_4_k_cu_3b83fd08_336124cuda3std3__45__cpo5beginE:
	.zero		1
	.type		_ZN40_INTERNAL_34fa3106_4_k_cu_3b83fd08_336124cuda3std3__442_GLOBAL__N__34fa3106_4_k_cu_3b83fd08_336126ignoreE,@object
	.size		_ZN40_INTERNAL_34fa3106_4_k_cu_3b83fd08_336124cuda3std3__442_GLOBAL__N__34fa3106_4_k_cu_3b83fd08_336126ignoreE,(_ZN40_INTERNAL_34fa3106_4_k_cu_3b83fd08_336124cute7productE - _ZN40_INTERNAL_34fa3106_4_k_cu_3b83fd08_336124cuda3std3__442_GLOBAL__N__34fa3106_4_k_cu_3b83fd08_336126ignoreE)
_ZN40_INTERNAL_34fa3106_4_k_cu_3b83fd08_336124cuda3std3__442_GLOBAL__N__34fa3106_4_k_cu_3b83fd08_336126ignoreE:
	.zero		1
	.type		_ZN40_INTERNAL_34fa3106_4_k_cu_3b83fd08_336124cute7productE,@object
	.size		_ZN40_INTERNAL_34fa3106_4_k_cu_3b83fd08_336124cute7productE,(_ZN40_INTERNAL_34fa3106_4_k_cu_3b83fd08_336124cuda3std3__45__cpo3endE - _ZN40_INTERNAL_34fa3106_4_k_cu_3b83fd08_336124cute7productE)
_ZN40_INTERNAL_34fa3106_4_k_cu_3b83fd08_336124cute7productE:
	.zero		1
	.type		_ZN40_INTERNAL_34fa3106_4_k_cu_3b83fd08_336124cuda3std3__45__cpo3endE,@object
	.size		_ZN40_INTERNAL_34fa3106_4_k_cu_3b83fd08_336124cuda3std3__45__cpo3endE,(_ZN40_INTERNAL_34fa3106_4_k_cu_3b83fd08_336124cuda3std3__419piecewise_constructE - _ZN40_INTERNAL_34fa3106_4_k_cu_3b83fd08_336124cuda3std3__45__cpo3endE)
_ZN40_INTERNAL_34fa3106_4_k_cu_3b83fd08_336124cuda3std3__45__cpo3endE:
	.zero		1
	.type		_ZN40_INTERNAL_34fa3106_4_k_cu_3b83fd08_336124cuda3std3__419piecewise_constructE,@object
	.size		_ZN40_INTERNAL_34fa3106_4_k_cu_3b83fd08_336124cuda3std3__419piecewise_constructE,(_ZN40_INTERNAL_34fa3106_4_k_cu_3b83fd08_336124cuda3std3__45__cpo4cendE - _ZN40_INTERNAL_34fa3106_4_k_cu_3b83fd08_336124cuda3std3__419piecewise_constructE)
_ZN40_INTERNAL_34fa3106_4_k_cu_3b83fd08_336124cuda3std3__419piecewise_constructE:
	.zero		1
	.type		_ZN40_INTERNAL_34fa3106_4_k_cu_3b83fd08_336124cuda3std3__45__cpo4cendE,@object
	.size		_ZN40_INTERNAL_34fa3106_4_k_cu_3b83fd08_336124cuda3std3__45__cpo4cendE,(_ZN40_INTERNAL_34fa3106_4_k_cu_3b83fd08_336124cuda3std6ranges3__45__cpo4swapE - _ZN40_INTERNAL_34fa3106_4_k_cu_3b83fd08_336124cuda3std3__45__cpo4cendE)
_ZN40_INTERNAL_34fa3106_4_k_cu_3b83fd08_336124cuda3std3__45__cpo4cendE:
	.zero		1
	.type		_ZN40_INTERNAL_34fa3106_4_k_cu_3b83fd08_336124cuda3std6ranges3__45__cpo4swapE,@object
	.size		_ZN40_INTERNAL_34fa3106_4_k_cu_3b83fd08_336124cuda3std6ranges3__45__cpo4swapE,(.L_10 - _ZN40_INTERNAL_34fa3106_4_k_cu_3b83fd08_336124cuda3std6ranges3__45__cpo4swapE)
_ZN40_INTERNAL_34fa3106_4_k_cu_3b83fd08_336124cuda3std6ranges3__45__cpo4swapE:
	.zero		1
.L_10:


//--------------------- .nv.constant0._ZN7cutlass13device_kernelINS_4gemm6kernel13GemmUniversalIN4cute5tupleIJiiiiEEENS1_10collective13CollectiveMmaINS1_35MainloopSm100TmaUmmaWarpSpecializedILi13ELi2ELi4ENS5_IJNS4_1CILi1EEESB_SB_EEEEENS5_IJNSA_ILi64EEESE_NSA_ILi128EEEEEENS_12float_e4m3_tENS5_IJSB_llEEENS_12float_e5m2_tENS5_IJlSB_lEEENS4_8TiledMMAINS4_8MMA_AtomIJNS4_10MMA_TraitsINS4_19SM100_MMA_F8F6F4_SSEJSH_SJ_fSE_SE_NS4_17integral_constantINS4_4UMMA5MajorELSR_1EEENSP_ISR_LSR_0EEENSP_INSQ_7ScaleInELSU_0EEESV_EEEEEENS4_6LayoutISC_NS5_IJNSA_ILi0EEESZ_SZ_EEEEENS5_IJNS4_10UnderscoreES12_S12_EEEEENS4_13SM90_TMA_LOADENS4_14ComposedLayoutINS4_7SwizzleILi2ELi4ELi3EEENS4_18smem_ptr_flag_bitsILi8EEENSY_INS5_IJSE_NSA_ILi8EEEEEENS5_IJSB_SE_EEEEEEEvNS4_8identityES15_NS16_INS17_ILi3ELi4ELi3EEES1A_NSY_INS5_IJS1B_SF_EEENS5_IJSF_SB_EEEEEEEvS1G_EENS_8epilogue10collective18CollectiveEpilogueINS1N_23Sm100TmaWarpSpecializedILi1ELi1ELi32ELb0ELb0EEEJSG_NS5_IJNSY_ISE_SB_EES1S_EEESH_SK_SH_SK_NS1N_6fusion15FusionCallbacksIS1R_NS1U_17LinearCombinationISH_fSH_fLNS_15FloatRoundStyleE2EEESG_S1T_JEEENS4_5SM1004TMEM4LOAD26SM100_TMEM_LOAD_16dp32b32xES15_NS16_IS18_S1A_NSY_INS5_IJS1B_SE_EEENS5_IJSE_SB_EEEEEEENS4_39AutoVectorizingCopyWithAssumedAlignmentILi128EEENS4_14SM90_TMA_STOREES27_S29_S29_EEEvvEEEEvNT_6ParamsE --------------------------
	.section	.nv.constant0._ZN7cutlass13device_kernelINS_4gemm6kernel13GemmUniversalIN4cute5tupleIJiiiiEEENS1_10collective13CollectiveMmaINS1_35MainloopSm100TmaUmmaWarpSpecializedILi13ELi2ELi4ENS5_IJNS4_1CILi1EEESB_SB_EEEEENS5_IJNSA_ILi64EEESE_NSA_ILi128EEEEEENS_12float_e4m3_tENS5_IJSB_llEEENS_12float_e5m2_tENS5_IJlSB_lEEENS4_8TiledMMAINS4_8MMA_AtomIJNS4_10MMA_TraitsINS4_19SM100_MMA_F8F6F4_SSEJSH_SJ_fSE_SE_NS4_17integral_constantINS4_4UMMA5MajorELSR_1EEENSP_ISR_LSR_0EEENSP_INSQ_7ScaleInELSU_0EEESV_EEEEEENS4_6LayoutISC_NS5_IJNSA_ILi0EEESZ_SZ_EEEEENS5_IJNS4_10UnderscoreES12_S12_EEEEENS4_13SM90_TMA_LOADENS4_14ComposedLayoutINS4_7SwizzleILi2ELi4ELi3EEENS4_18smem_ptr_flag_bitsILi8EEENSY_INS5_IJSE_NSA_ILi8EEEEEENS5_IJSB_SE_EEEEEEEvNS4_8identityES15_NS16_INS17_ILi3ELi4ELi3EEES1A_NSY_INS5_IJS1B_SF_EEENS5_IJSF_SB_EEEEEEEvS1G_EENS_8epilogue10collective18CollectiveEpilogueINS1N_23Sm100TmaWarpSpecializedILi1ELi1ELi32ELb0ELb0EEEJSG_NS5_IJNSY_ISE_SB_EES1S_EEESH_SK_SH_SK_NS1N_6fusion15FusionCallbacksIS1R_NS1U_17LinearCombinationISH_fSH_fLNS_15FloatRoundStyleE2EEESG_S1T_JEEENS4_5SM1004TMEM4LOAD26SM100_TMEM_LOAD_16dp32b32xES15_NS16_IS18_S1A_NSY_INS5_IJS1B_SE_EEENS5_IJSE_SB_EEEEEEENS4_39AutoVectorizingCopyWithAssumedAlignmentILi128EEENS4_14SM90_TMA_STOREES27_S29_S29_EEEvvEEEEvNT_6ParamsE,"a",@progbits
	.sectionflags	@""
	.align	4
.nv.constant0._ZN7cutlass13device_kernelINS_4gemm6kernel13GemmUniversalIN4cute5tupleIJiiiiEEENS1_10collective13CollectiveMmaINS1_35MainloopSm100TmaUmmaWarpSpecializedILi13ELi2ELi4ENS5_IJNS4_1CILi1EEESB_SB_EEEEENS5_IJNSA_ILi64EEESE_NSA_ILi128EEEEEENS_12float_e4m3_tENS5_IJSB_llEEENS_12float_e5m2_tENS5_IJlSB_lEEENS4_8TiledMMAINS4_8MMA_AtomIJNS4_10MMA_TraitsINS4_19SM100_MMA_F8F6F4_SSEJSH_SJ_fSE_SE_NS4_17integral_constantINS4_4UMMA5MajorELSR_1EEENSP_ISR_LSR_0EEENSP_INSQ_7ScaleInELSU_0EEESV_EEEEEENS4_6LayoutISC_NS5_IJNSA_ILi0EEESZ_SZ_EEEEENS5_IJNS4_10UnderscoreES12_S12_EEEEENS4_13SM90_TMA_LOADENS4_14ComposedLayoutINS4_7SwizzleILi2ELi4ELi3EEENS4_18smem_ptr_flag_bitsILi8EEENSY_INS5_IJSE_NSA_ILi8EEEEEENS5_IJSB_SE_EEEEEEEvNS4_8identityES15_NS16_INS17_ILi3ELi4ELi3EEES1A_NSY_INS5_IJS1B_SF_EEENS5_IJSF_SB_EEEEEEEvS1G_EENS_8epilogue10collective18CollectiveEpilogueINS1N_23Sm100TmaWarpSpecializedILi1ELi1ELi32ELb0ELb0EEEJSG_NS5_IJNSY_ISE_SB_EES1S_EEESH_SK_SH_SK_NS1N_6fusion15FusionCallbacksIS1R_NS1U_17LinearCombinationISH_fSH_fLNS_15FloatRoundStyleE2EEESG_S1T_JEEENS4_5SM1004TMEM4LOAD26SM100_TMEM_LOAD_16dp32b32xES15_NS16_IS18_S1A_NSY_INS5_IJS1B_SE_EEENS5_IJSE_SB_EEEEEEENS4_39AutoVectorizingCopyWithAssumedAlignmentILi128EEENS4_14SM90_TMA_STOREES27_S29_S29_EEEvvEEEEvNT_6ParamsE:
	.zero		2944


//--------------------- SYMBOLS --------------------------

	.type		.nv.reservedSmem.offset0,@object
	.size		.nv.reservedSmem.offset0,0x4
	.type		.nv.reservedSmem.cap,@object
	.size		.nv.reservedSmem.cap,0x4
	.type		__assertfail,@function
